//
// Generated by NVIDIA NVVM Compiler
//
// Compiler Build ID: CL-36424714
// Cuda compilation tools, release 13.0, V13.0.88
// Based on NVVM 20.0.0
//

.version 9.0
.target sm_100
.address_size 64

	// .globl	_Z30warp_shuffle_scan_kernel_smallPfS_i
.extern .shared .align 16 .b8 shared_sums[];

.visible .entry _Z30warp_shuffle_scan_kernel_smallPfS_i(
	.param .u64 .ptr .align 1 _Z30warp_shuffle_scan_kernel_smallPfS_i_param_0,
	.param .u64 .ptr .align 1 _Z30warp_shuffle_scan_kernel_smallPfS_i_param_1,
	.param .u32 _Z30warp_shuffle_scan_kernel_smallPfS_i_param_2
)
{
	.reg .pred 	%p<14>;
	.reg .b32 	%r<16>;
	.reg .b32 	%f<22>;
	.reg .b64 	%rd<9>;

	ld.param.u64 	%rd1, [_Z30warp_shuffle_scan_kernel_smallPfS_i_param_0];
	ld.param.u64 	%rd2, [_Z30warp_shuffle_scan_kernel_smallPfS_i_param_1];
	ld.param.u32 	%r2, [_Z30warp_shuffle_scan_kernel_smallPfS_i_param_2];
	mov.u32 	%r1, %tid.x;
	setp.ge.s32 	%p1, %r1, %r2;
	mov.f32 	%f21, 0f00000000;
	@%p1 bra 	$L__BB0_2;
	cvta.to.global.u64 	%rd3, %rd1;
	mul.wide.u32 	%rd4, %r1, 4;
	add.s64 	%rd5, %rd3, %rd4;
	ld.global.f32 	%f21, [%rd5];
$L__BB0_2:
	and.b32  	%r3, %r1, 31;
	setp.ge.s32 	%p2, %r1, %r2;
	mov.b32 	%r4, %f21;
	shfl.sync.up.b32	%r5|%p3, %r4, 1, 0, -1;
	mov.b32 	%f5, %r5;
	setp.eq.s32 	%p4, %r3, 0;
	add.f32 	%f6, %f21, %f5;
	selp.f32 	%f7, %f21, %f6, %p4;
	mov.b32 	%r6, %f7;
	shfl.sync.up.b32	%r7|%p5, %r6, 2, 0, -1;
	mov.b32 	%f8, %r7;
	setp.lt.u32 	%p6, %r3, 2;
	add.f32 	%f9, %f7, %f8;
	selp.f32 	%f10, %f7, %f9, %p6;
	mov.b32 	%r8, %f10;
	shfl.sync.up.b32	%r9|%p7, %r8, 4, 0, -1;
	mov.b32 	%f11, %r9;
	setp.lt.u32 	%p8, %r3, 4;
	add.f32 	%f12, %f10, %f11;
	selp.f32 	%f13, %f10, %f12, %p8;
	mov.b32 	%r10, %f13;
	shfl.sync.up.b32	%r11|%p9, %r10, 8, 0, -1;
	mov.b32 	%f14, %r11;
	setp.lt.u32 	%p10, %r3, 8;
	add.f32 	%f15, %f13, %f14;
	selp.f32 	%f16, %f13, %f15, %p10;
	mov.b32 	%r12, %f16;
	shfl.sync.up.b32	%r13|%p11, %r12, 16, 0, -1;
	mov.b32 	%f17, %r13;
	setp.lt.u32 	%p12, %r3, 16;
	add.f32 	%f18, %f16, %f17;
	selp.f32 	%f19, %f16, %f18, %p12;
	mov.b32 	%r14, %f19;
	shfl.sync.up.b32	%r15|%p13, %r14, 1, 0, -1;
	mov.b32 	%f20, %r15;
	selp.f32 	%f3, 0f00000000, %f20, %p4;
	@%p2 bra 	$L__BB0_4;
	cvta.to.global.u64 	%rd6, %rd2;
	mul.wide.u32 	%rd7, %r1, 4;
	add.s64 	%rd8, %rd6, %rd7;
	st.global.f32 	[%rd8], %f3;
$L__BB0_4:
	ret;

}
	// .globl	_Z24warp_shuffle_scan_kernelPfS_i
.visible .entry _Z24warp_shuffle_scan_kernelPfS_i(
	.param .u64 .ptr .align 1 _Z24warp_shuffle_scan_kernelPfS_i_param_0,
	.param .u64 .ptr .align 1 _Z24warp_shuffle_scan_kernelPfS_i_param_1,
	.param .u32 _Z24warp_shuffle_scan_kernelPfS_i_param_2
)
{
	.reg .pred 	%p<35>;
	.reg .b32 	%r<51>;
	.reg .b32 	%f<60>;
	.reg .b64 	%rd<9>;

	ld.param.u64 	%rd1, [_Z24warp_shuffle_scan_kernelPfS_i_param_0];
	ld.param.u64 	%rd2, [_Z24warp_shuffle_scan_kernelPfS_i_param_1];
	ld.param.u32 	%r9, [_Z24warp_shuffle_scan_kernelPfS_i_param_2];
	mov.u32 	%r1, %tid.x;
	and.b32  	%r2, %r1, 31;
	mov.u32 	%r10, %ctaid.x;
	mov.u32 	%r3, %ntid.x;
	mad.lo.s32 	%r4, %r10, %r3, %r1;
	setp.ge.s32 	%p1, %r4, %r9;
	mov.f32 	%f58, 0f00000000;
	@%p1 bra 	$L__BB1_2;
	cvta.to.global.u64 	%rd3, %rd1;
	mul.wide.s32 	%rd4, %r4, 4;
	add.s64 	%rd5, %rd3, %rd4;
	ld.global.f32 	%f58, [%rd5];
$L__BB1_2:
	mov.b32 	%r11, %f58;
	shfl.sync.up.b32	%r12|%p2, %r11, 1, 0, -1;
	mov.b32 	%f9, %r12;
	setp.eq.s32 	%p3, %r2, 0;
	add.f32 	%f10, %f58, %f9;
	selp.f32 	%f11, %f58, %f10, %p3;
	mov.b32 	%r13, %f11;
	shfl.sync.up.b32	%r14|%p4, %r13, 2, 0, -1;
	mov.b32 	%f12, %r14;
	setp.lt.u32 	%p5, %r2, 2;
	add.f32 	%f13, %f11, %f12;
	selp.f32 	%f14, %f11, %f13, %p5;
	mov.b32 	%r15, %f14;
	shfl.sync.up.b32	%r16|%p6, %r15, 4, 0, -1;
	mov.b32 	%f15, %r16;
	setp.lt.u32 	%p7, %r2, 4;
	add.f32 	%f16, %f14, %f15;
	selp.f32 	%f17, %f14, %f16, %p7;
	mov.b32 	%r17, %f17;
	shfl.sync.up.b32	%r18|%p8, %r17, 8, 0, -1;
	mov.b32 	%f18, %r18;
	setp.lt.u32 	%p9, %r2, 8;
	add.f32 	%f19, %f17, %f18;
	selp.f32 	%f20, %f17, %f19, %p9;
	mov.b32 	%r19, %f20;
	shfl.sync.up.b32	%r20|%p10, %r19, 16, 0, -1;
	mov.b32 	%f21, %r20;
	setp.lt.u32 	%p11, %r2, 16;
	add.f32 	%f22, %f20, %f21;
	selp.f32 	%f23, %f20, %f22, %p11;
	mov.b32 	%r21, %f23;
	shfl.sync.up.b32	%r22|%p12, %r21, 1, 0, -1;
	mov.b32 	%f24, %r22;
	selp.f32 	%f3, 0f00000000, %f24, %p3;
	shfl.sync.up.b32	%r23|%p13, %r11, 1, 0, -1;
	mov.b32 	%f25, %r23;
	add.f32 	%f26, %f58, %f25;
	selp.f32 	%f27, %f58, %f26, %p3;
	mov.b32 	%r24, %f27;
	shfl.sync.up.b32	%r25|%p14, %r24, 2, 0, -1;
	mov.b32 	%f28, %r25;
	add.f32 	%f29, %f27, %f28;
	selp.f32 	%f30, %f27, %f29, %p5;
	mov.b32 	%r26, %f30;
	shfl.sync.up.b32	%r27|%p15, %r26, 4, 0, -1;
	mov.b32 	%f31, %r27;
	add.f32 	%f32, %f30, %f31;
	selp.f32 	%f33, %f30, %f32, %p7;
	mov.b32 	%r28, %f33;
	shfl.sync.up.b32	%r29|%p16, %r28, 8, 0, -1;
	mov.b32 	%f34, %r29;
	add.f32 	%f35, %f33, %f34;
	selp.f32 	%f36, %f33, %f35, %p9;
	mov.b32 	%r30, %f36;
	shfl.sync.up.b32	%r31|%p17, %r30, 16, 0, -1;
	mov.b32 	%f37, %r31;
	add.f32 	%f38, %f36, %f37;
	selp.f32 	%f39, %f36, %f38, %p11;
	mov.b32 	%r32, %f39;
	shfl.sync.idx.b32	%r5|%p18, %r32, 31, 31, -1;
	setp.ne.s32 	%p19, %r2, 31;
	shr.u32 	%r33, %r1, 3;
	and.b32  	%r34, %r33, 124;
	mov.u32 	%r35, shared_sums;
	add.s32 	%r6, %r35, %r34;
	@%p19 bra 	$L__BB1_4;
	st.shared.u32 	[%r6], %r5;
$L__BB1_4:
	bar.sync 	0;
	setp.gt.u32 	%p20, %r1, 31;
	@%p20 bra 	$L__BB1_9;
	add.s32 	%r36, %r3, 31;
	shr.u32 	%r7, %r36, 5;
	setp.ge.u32 	%p21, %r1, %r7;
	shl.b32 	%r37, %r1, 2;
	add.s32 	%r8, %r35, %r37;
	mov.f32 	%f59, 0f00000000;
	@%p21 bra 	$L__BB1_7;
	ld.shared.f32 	%f59, [%r8];
$L__BB1_7:
	setp.ge.u32 	%p22, %r1, %r7;
	setp.lt.u32 	%p23, %r2, 16;
	setp.lt.u32 	%p24, %r2, 8;
	setp.lt.u32 	%p25, %r2, 4;
	setp.lt.u32 	%p26, %r2, 2;
	setp.eq.s32 	%p27, %r2, 0;
	mov.b32 	%r39, %f59;
	shfl.sync.up.b32	%r40|%p28, %r39, 1, 0, -1;
	mov.b32 	%f41, %r40;
	add.f32 	%f42, %f59, %f41;
	selp.f32 	%f43, %f59, %f42, %p27;
	mov.b32 	%r41, %f43;
	shfl.sync.up.b32	%r42|%p29, %r41, 2, 0, -1;
	mov.b32 	%f44, %r42;
	add.f32 	%f45, %f43, %f44;
	selp.f32 	%f46, %f43, %f45, %p26;
	mov.b32 	%r43, %f46;
	shfl.sync.up.b32	%r44|%p30, %r43, 4, 0, -1;
	mov.b32 	%f47, %r44;
	add.f32 	%f48, %f46, %f47;
	selp.f32 	%f49, %f46, %f48, %p25;
	mov.b32 	%r45, %f49;
	shfl.sync.up.b32	%r46|%p31, %r45, 8, 0, -1;
	mov.b32 	%f50, %r46;
	add.f32 	%f51, %f49, %f50;
	selp.f32 	%f52, %f49, %f51, %p24;
	mov.b32 	%r47, %f52;
	shfl.sync.up.b32	%r48|%p32, %r47, 16, 0, -1;
	mov.b32 	%f53, %r48;
	add.f32 	%f54, %f52, %f53;
	selp.f32 	%f55, %f52, %f54, %p23;
	mov.b32 	%r49, %f55;
	shfl.sync.up.b32	%r50|%p33, %r49, 1, 0, -1;
	mov.b32 	%f56, %r50;
	selp.f32 	%f6, 0f00000000, %f56, %p27;
	@%p22 bra 	$L__BB1_9;
	st.shared.f32 	[%r8], %f6;
$L__BB1_9:
	setp.ge.s32 	%p34, %r4, %r9;
	bar.sync 	0;
	ld.shared.f32 	%f57, [%r6];
	add.f32 	%f7, %f3, %f57;
	@%p34 bra 	$L__BB1_11;
	cvta.to.global.u64 	%rd6, %rd2;
	mul.wide.s32 	%rd7, %r4, 4;
	add.s64 	%rd8, %rd6, %rd7;
	st.global.f32 	[%rd8], %f7;
$L__BB1_11:
	ret;

}
	// .globl	_Z30warp_shuffle_scan_large_kernelPfS_iS_
.visible .entry _Z30warp_shuffle_scan_large_kernelPfS_iS_(
	.param .u64 .ptr .align 1 _Z30warp_shuffle_scan_large_kernelPfS_iS__param_0,
	.param .u64 .ptr .align 1 _Z30warp_shuffle_scan_large_kernelPfS_iS__param_1,
	.param .u32 _Z30warp_shuffle_scan_large_kernelPfS_iS__param_2,
	.param .u64 .ptr .align 1 _Z30warp_shuffle_scan_large_kernelPfS_iS__param_3
)
{
	.reg .pred 	%p<39>;
	.reg .b32 	%r<53>;
	.reg .b32 	%f<65>;
	.reg .b64 	%rd<13>;

	ld.param.u64 	%rd4, [_Z30warp_shuffle_scan_large_kernelPfS_iS__param_0];
	ld.param.u64 	%rd2, [_Z30warp_shuffle_scan_large_kernelPfS_iS__param_1];
	ld.param.u32 	%r10, [_Z30warp_shuffle_scan_large_kernelPfS_iS__param_2];
	ld.param.u64 	%rd3, [_Z30warp_shuffle_scan_large_kernelPfS_iS__param_3];
	cvta.to.global.u64 	%rd5, %rd4;
	mov.u32 	%r1, %tid.x;
	and.b32  	%r2, %r1, 31;
	mov.u32 	%r3, %ctaid.x;
	mov.u32 	%r4, %ntid.x;
	mad.lo.s32 	%r5, %r3, %r4, %r1;
	setp.ge.s32 	%p1, %r5, %r10;
	mul.wide.s32 	%rd6, %r5, 4;
	add.s64 	%rd1, %rd5, %rd6;
	mov.f32 	%f62, 0f00000000;
	@%p1 bra 	$L__BB2_2;
	ld.global.f32 	%f62, [%rd1];
$L__BB2_2:
	mov.b32 	%r11, %f62;
	shfl.sync.up.b32	%r12|%p2, %r11, 1, 0, -1;
	mov.b32 	%f11, %r12;
	setp.eq.s32 	%p3, %r2, 0;
	add.f32 	%f12, %f62, %f11;
	selp.f32 	%f13, %f62, %f12, %p3;
	mov.b32 	%r13, %f13;
	shfl.sync.up.b32	%r14|%p4, %r13, 2, 0, -1;
	mov.b32 	%f14, %r14;
	setp.lt.u32 	%p5, %r2, 2;
	add.f32 	%f15, %f13, %f14;
	selp.f32 	%f16, %f13, %f15, %p5;
	mov.b32 	%r15, %f16;
	shfl.sync.up.b32	%r16|%p6, %r15, 4, 0, -1;
	mov.b32 	%f17, %r16;
	setp.lt.u32 	%p7, %r2, 4;
	add.f32 	%f18, %f16, %f17;
	selp.f32 	%f19, %f16, %f18, %p7;
	mov.b32 	%r17, %f19;
	shfl.sync.up.b32	%r18|%p8, %r17, 8, 0, -1;
	mov.b32 	%f20, %r18;
	setp.lt.u32 	%p9, %r2, 8;
	add.f32 	%f21, %f19, %f20;
	selp.f32 	%f22, %f19, %f21, %p9;
	mov.b32 	%r19, %f22;
	shfl.sync.up.b32	%r20|%p10, %r19, 16, 0, -1;
	mov.b32 	%f23, %r20;
	setp.lt.u32 	%p11, %r2, 16;
	add.f32 	%f24, %f22, %f23;
	selp.f32 	%f25, %f22, %f24, %p11;
	mov.b32 	%r21, %f25;
	shfl.sync.up.b32	%r22|%p12, %r21, 1, 0, -1;
	mov.b32 	%f26, %r22;
	selp.f32 	%f3, 0f00000000, %f26, %p3;
	shfl.sync.up.b32	%r23|%p13, %r11, 1, 0, -1;
	mov.b32 	%f27, %r23;
	add.f32 	%f28, %f62, %f27;
	selp.f32 	%f29, %f62, %f28, %p3;
	mov.b32 	%r24, %f29;
	shfl.sync.up.b32	%r25|%p14, %r24, 2, 0, -1;
	mov.b32 	%f30, %r25;
	add.f32 	%f31, %f29, %f30;
	selp.f32 	%f32, %f29, %f31, %p5;
	mov.b32 	%r26, %f32;
	shfl.sync.up.b32	%r27|%p15, %r26, 4, 0, -1;
	mov.b32 	%f33, %r27;
	add.f32 	%f34, %f32, %f33;
	selp.f32 	%f35, %f32, %f34, %p7;
	mov.b32 	%r28, %f35;
	shfl.sync.up.b32	%r29|%p16, %r28, 8, 0, -1;
	mov.b32 	%f36, %r29;
	add.f32 	%f37, %f35, %f36;
	selp.f32 	%f38, %f35, %f37, %p9;
	mov.b32 	%r30, %f38;
	shfl.sync.up.b32	%r31|%p17, %r30, 16, 0, -1;
	mov.b32 	%f39, %r31;
	add.f32 	%f40, %f38, %f39;
	selp.f32 	%f41, %f38, %f40, %p11;
	mov.b32 	%r32, %f41;
	shfl.sync.idx.b32	%r6|%p18, %r32, 31, 31, -1;
	setp.ne.s32 	%p19, %r2, 31;
	shr.u32 	%r33, %r1, 3;
	and.b32  	%r34, %r33, 124;
	mov.u32 	%r35, shared_sums;
	add.s32 	%r7, %r35, %r34;
	@%p19 bra 	$L__BB2_4;
	st.shared.u32 	[%r7], %r6;
$L__BB2_4:
	bar.sync 	0;
	setp.gt.u32 	%p20, %r1, 31;
	@%p20 bra 	$L__BB2_9;
	add.s32 	%r36, %r4, 31;
	shr.u32 	%r8, %r36, 5;
	setp.ge.u32 	%p21, %r1, %r8;
	shl.b32 	%r37, %r1, 2;
	add.s32 	%r9, %r35, %r37;
	mov.f32 	%f63, 0f00000000;
	@%p21 bra 	$L__BB2_7;
	ld.shared.f32 	%f63, [%r9];
$L__BB2_7:
	setp.ge.u32 	%p22, %r1, %r8;
	setp.lt.u32 	%p23, %r2, 16;
	setp.lt.u32 	%p24, %r2, 8;
	setp.lt.u32 	%p25, %r2, 4;
	setp.lt.u32 	%p26, %r2, 2;
	setp.eq.s32 	%p27, %r2, 0;
	mov.b32 	%r39, %f63;
	shfl.sync.up.b32	%r40|%p28, %r39, 1, 0, -1;
	mov.b32 	%f43, %r40;
	add.f32 	%f44, %f63, %f43;
	selp.f32 	%f45, %f63, %f44, %p27;
	mov.b32 	%r41, %f45;
	shfl.sync.up.b32	%r42|%p29, %r41, 2, 0, -1;
	mov.b32 	%f46, %r42;
	add.f32 	%f47, %f45, %f46;
	selp.f32 	%f48, %f45, %f47, %p26;
	mov.b32 	%r43, %f48;
	shfl.sync.up.b32	%r44|%p30, %r43, 4, 0, -1;
	mov.b32 	%f49, %r44;
	add.f32 	%f50, %f48, %f49;
	selp.f32 	%f51, %f48, %f50, %p25;
	mov.b32 	%r45, %f51;
	shfl.sync.up.b32	%r46|%p31, %r45, 8, 0, -1;
	mov.b32 	%f52, %r46;
	add.f32 	%f53, %f51, %f52;
	selp.f32 	%f54, %f51, %f53, %p24;
	mov.b32 	%r47, %f54;
	shfl.sync.up.b32	%r48|%p32, %r47, 16, 0, -1;
	mov.b32 	%f55, %r48;
	add.f32 	%f56, %f54, %f55;
	selp.f32 	%f57, %f54, %f56, %p23;
	mov.b32 	%r49, %f57;
	shfl.sync.up.b32	%r50|%p33, %r49, 1, 0, -1;
	mov.b32 	%f58, %r50;
	selp.f32 	%f6, 0f00000000, %f58, %p27;
	@%p22 bra 	$L__BB2_9;
	st.shared.f32 	[%r9], %f6;
$L__BB2_9:
	bar.sync 	0;
	ld.shared.f32 	%f59, [%r7];
	add.f32 	%f7, %f3, %f59;
	setp.eq.s64 	%p34, %rd3, 0;
	add.s32 	%r51, %r4, -1;
	setp.ne.s32 	%p35, %r1, %r51;
	or.pred  	%p36, %p34, %p35;
	@%p36 bra 	$L__BB2_13;
	setp.ge.s32 	%p37, %r5, %r10;
	mov.f32 	%f64, 0f00000000;
	@%p37 bra 	$L__BB2_12;
	ld.global.f32 	%f64, [%rd1];
$L__BB2_12:
	add.f32 	%f61, %f7, %f64;
	cvta.to.global.u64 	%rd7, %rd3;
	mul.wide.u32 	%rd8, %r3, 4;
	add.s64 	%rd9, %rd7, %rd8;
	st.global.f32 	[%rd9], %f61;
$L__BB2_13:
	setp.ge.s32 	%p38, %r5, %r10;
	@%p38 bra 	$L__BB2_15;
	cvta.to.global.u64 	%rd10, %rd2;
	mul.wide.s32 	%rd11, %r5, 4;
	add.s64 	%rd12, %rd10, %rd11;
	st.global.f32 	[%rd12], %f7;
$L__BB2_15:
	ret;

}
	// .globl	_Z24add_block_offsets_kernelPfS_i
.visible .entry _Z24add_block_offsets_kernelPfS_i(
	.param .u64 .ptr .align 1 _Z24add_block_offsets_kernelPfS_i_param_0,
	.param .u64 .ptr .align 1 _Z24add_block_offsets_kernelPfS_i_param_1,
	.param .u32 _Z24add_block_offsets_kernelPfS_i_param_2
)
{
	.reg .pred 	%p<4>;
	.reg .b32 	%r<6>;
	.reg .b32 	%f<4>;
	.reg .b64 	%rd<9>;

	ld.param.u64 	%rd1, [_Z24add_block_offsets_kernelPfS_i_param_0];
	ld.param.u64 	%rd2, [_Z24add_block_offsets_kernelPfS_i_param_1];
	ld.param.u32 	%r3, [_Z24add_block_offsets_kernelPfS_i_param_2];
	mov.u32 	%r1, %ctaid.x;
	mov.u32 	%r4, %ntid.x;
	mov.u32 	%r5, %tid.x;
	mad.lo.s32 	%r2, %r1, %r4, %r5;
	setp.ge.s32 	%p1, %r2, %r3;
	setp.eq.s32 	%p2, %r1, 0;
	or.pred  	%p3, %p2, %p1;
	@%p3 bra 	$L__BB3_2;
	cvta.to.global.u64 	%rd3, %rd2;
	cvta.to.global.u64 	%rd4, %rd1;
	mul.wide.u32 	%rd5, %r1, 4;
	add.s64 	%rd6, %rd3, %rd5;
	ld.global.f32 	%f1, [%rd6];
	mul.wide.s32 	%rd7, %r2, 4;
	add.s64 	%rd8, %rd4, %rd7;
	ld.global.f32 	%f2, [%rd8];
	add.f32 	%f3, %f1, %f2;
	st.global.f32 	[%rd8], %f3;
$L__BB3_2:
	ret;

}
	// .globl	_Z13warmup_kernelPf
.visible .entry _Z13warmup_kernelPf(
	.param .u64 .ptr .align 1 _Z13warmup_kernelPf_param_0
)
{
	.reg .b32 	%r<2>;
	.reg .b32 	%f<4>;
	.reg .b64 	%rd<5>;

	ld.param.u64 	%rd1, [_Z13warmup_kernelPf_param_0];
	cvta.to.global.u64 	%rd2, %rd1;
	mov.u32 	%r1, %tid.x;
	cvt.rn.f32.u32 	%f1, %r1;
	mul.wide.u32 	%rd3, %r1, 4;
	add.s64 	%rd4, %rd2, %rd3;
	ld.global.f32 	%f2, [%rd4];
	add.f32 	%f3, %f2, %f1;
	st.global.f32 	[%rd4], %f3;
	ret;

}


// ===== COMPILED SASS (sm_100) =====

	.target	sm_100

	.elftype	@"ET_EXEC"


//--------------------- .note.nv.tkinfo           --------------------------
	.section	.note.nv.tkinfo,"",@"SHT_NOTE"
	.sectionflags	@"SHF_NOTE_NV_TKINFO"
	.tkinfo
        /*0018*/ 	.word	0x00000002
        /*0030*/ 	.string	""
        /*0030*/ 	.string	"ptxas"
        /*0030*/ 	.string	"Cuda compilation tools, release 13.0, V13.0.88"
        /*0030*/ 	.string	"Build cuda_13.0.r13.0/compiler.36424714_0"
        /*0030*/ 	.string	"-arch sm_100 -m 64 "



//--------------------- .note.nv.cuinfo           --------------------------
	.section	.note.nv.cuinfo,"",@"SHT_NOTE"
	.sectionflags	@"SHF_NOTE_NV_CUINFO"
        /*0018*/ 	.short	0x0002
        /*001a*/ 	.short	0x0064
        /*001c*/ 	.short	0x0082
	.zero		2


//--------------------- .nv.info                  --------------------------
	.section	.nv.info,"",@"SHT_CUDA_INFO"
	.align	4


	//----- nvinfo : EIATTR_REGCOUNT
	.align		4
        /*0000*/ 	.byte	0x04, 0x2f
        /*0002*/ 	.short	(.L_1 - .L_0)
	.align		4
.L_0:
        /*0004*/ 	.word	index@(_Z30warp_shuffle_scan_kernel_smallPfS_i)
        /*0008*/ 	.word	0x0000000a


	//----- nvinfo : EIATTR_FRAME_SIZE
	.align		4
.L_1:
        /*000c*/ 	.byte	0x04, 0x11
        /*000e*/ 	.short	(.L_3 - .L_2)
	.align		4
.L_2:
        /*0010*/ 	.word	index@(_Z30warp_shuffle_scan_kernel_smallPfS_i)
        /*0014*/ 	.word	0x00000000


	//----- nvinfo : EIATTR_REGCOUNT
	.align		4
.L_3:
        /*0018*/ 	.byte	0x04, 0x2f
        /*001a*/ 	.short	(.L_5 - .L_4)
	.align		4
.L_4:
        /*001c*/ 	.word	index@(_Z24warp_shuffle_scan_kernelPfS_i)
        /*0020*/ 	.word	0x0000000e


	//----- nvinfo : EIATTR_FRAME_SIZE
	.align		4
.L_5:
        /*0024*/ 	.byte	0x04, 0x11
        /*0026*/ 	.short	(.L_7 - .L_6)
	.align		4
.L_6:
        /*0028*/ 	.word	index@(_Z24warp_shuffle_scan_kernelPfS_i)
        /*002c*/ 	.word	0x00000000


	//----- nvinfo : EIATTR_REGCOUNT
	.align		4
.L_7:
        /*0030*/ 	.byte	0x04, 0x2f
        /*0032*/ 	.short	(.L_9 - .L_8)
	.align		4
.L_8:
        /*0034*/ 	.word	index@(_Z30warp_shuffle_scan_large_kernelPfS_iS_)
        /*0038*/ 	.word	0x00000012


	//----- nvinfo : EIATTR_FRAME_SIZE
	.align		4
.L_9:
        /*003c*/ 	.byte	0x04, 0x11
        /*003e*/ 	.short	(.L_11 - .L_10)
	.align		4
.L_10:
        /*0040*/ 	.word	index@(_Z30warp_shuffle_scan_large_kernelPfS_iS_)
        /*0044*/ 	.word	0x00000000


	//----- nvinfo : EIATTR_REGCOUNT
	.align		4
.L_11:
        /*0048*/ 	.byte	0x04, 0x2f
        /*004a*/ 	.short	(.L_13 - .L_12)
	.align		4
.L_12:
        /*004c*/ 	.word	index@(_Z24add_block_offsets_kernelPfS_i)
        /*0050*/ 	.word	0x0000000c


	//----- nvinfo : EIATTR_FRAME_SIZE
	.align		4
.L_13:
        /*0054*/ 	.byte	0x04, 0x11
        /*0056*/ 	.short	(.L_15 - .L_14)
	.align		4
.L_14:
        /*0058*/ 	.word	index@(_Z24add_block_offsets_kernelPfS_i)
        /*005c*/ 	.word	0x00000000


	//----- nvinfo : EIATTR_REGCOUNT
	.align		4
.L_15:
        /*0060*/ 	.byte	0x04, 0x2f
        /*0062*/ 	.short	(.L_17 - .L_16)
	.align		4
.L_16:
        /*0064*/ 	.word	index@(_Z13warmup_kernelPf)
        /*0068*/ 	.word	0x0000000a


	//----- nvinfo : EIATTR_FRAME_SIZE
	.align		4
.L_17:
        /*006c*/ 	.byte	0x04, 0x11
        /*006e*/ 	.short	(.L_19 - .L_18)
	.align		4
.L_18:
        /*0070*/ 	.word	index@(_Z13warmup_kernelPf)
        /*0074*/ 	.word	0x00000000


	//----- nvinfo : EIATTR_MIN_STACK_SIZE
	.align		4
.L_19:
        /*0078*/ 	.byte	0x04, 0x12
        /*007a*/ 	.short	(.L_21 - .L_20)
	.align		4
.L_20:
        /*007c*/ 	.word	index@(_Z13warmup_kernelPf)
        /*0080*/ 	.word	0x00000000


	//----- nvinfo : EIATTR_MIN_STACK_SIZE
	.align		4
.L_21:
        /*0084*/ 	.byte	0x04, 0x12
        /*0086*/ 	.short	(.L_23 - .L_22)
	.align		4
.L_22:
        /*0088*/ 	.word	index@(_Z24add_block_offsets_kernelPfS_i)
        /*008c*/ 	.word	0x00000000


	//----- nvinfo : EIATTR_MIN_STACK_SIZE
	.align		4
.L_23:
        /*0090*/ 	.byte	0x04, 0x12
        /*0092*/ 	.short	(.L_25 - .L_24)
	.align		4
.L_24:
        /*0094*/ 	.word	index@(_Z30warp_shuffle_scan_large_kernelPfS_iS_)
        /*0098*/ 	.word	0x00000000


	//----- nvinfo : EIATTR_MIN_STACK_SIZE
	.align		4
.L_25:
        /*009c*/ 	.byte	0x04, 0x12
        /*009e*/ 	.short	(.L_27 - .L_26)
	.align		4
.L_26:
        /*00a0*/ 	.word	index@(_Z24warp_shuffle_scan_kernelPfS_i)
        /*00a4*/ 	.word	0x00000000


	//----- nvinfo : EIATTR_MIN_STACK_SIZE
	.align		4
.L_27:
        /*00a8*/ 	.byte	0x04, 0x12
        /*00aa*/ 	.short	(.L_29 - .L_28)
	.align		4
.L_28:
        /*00ac*/ 	.word	index@(_Z30warp_shuffle_scan_kernel_smallPfS_i)
        /*00b0*/ 	.word	0x00000000
.L_29:


//--------------------- .nv.compat                --------------------------
	.section	.nv.compat,"",@"SHT_CUDA_COMPAT_INFO"
	.align	4
        /*0000*/ 	.byte	0x02, 0x09, 0x00, 0x00, 0x02, 0x02, 0x01, 0x00, 0x02, 0x05, 0x05, 0x00, 0x03, 0x07, 0x01, 0x01
        /*0010*/ 	.byte	0x02, 0x03, 0x00, 0x00, 0x02, 0x06, 0x01, 0x00, 0x04, 0x0b, 0x08, 0x00, 0x09, 0x00, 0x00, 0x00
        /*0020*/ 	.byte	0x00, 0x00, 0x00, 0x00


//--------------------- .nv.info._Z13warmup_kernelPf --------------------------
	.section	.nv.info._Z13warmup_kernelPf,"",@"SHT_CUDA_INFO"
	.sectionflags	@""
	.align	4


	//----- nvinfo : EIATTR_CUDA_API_VERSION
	.align		4
        /*0000*/ 	.byte	0x04, 0x37
        /*0002*/ 	.short	(.L_31 - .L_30)
.L_30:
        /*0004*/ 	.word	0x00000082


	//----- nvinfo : EIATTR_KPARAM_INFO
	.align		4
.L_31:
        /*0008*/ 	.byte	0x04, 0x17
        /*000a*/ 	.short	(.L_33 - .L_32)
.L_32:
        /*000c*/ 	.word	0x00000000
        /*0010*/ 	.short	0x0000
        /*0012*/ 	.short	0x0000
        /*0014*/ 	.byte	0x00, 0xf5, 0x21, 0x00


	//----- nvinfo : EIATTR_SPARSE_MMA_MASK
	.align		4
.L_33:
        /*0018*/ 	.byte	0x03, 0x50
        /*001a*/ 	.short	0x0000


	//----- nvinfo : EIATTR_MAXREG_COUNT
	.align		4
        /*001c*/ 	.byte	0x03, 0x1b
        /*001e*/ 	.short	0x00ff


	//----- nvinfo : EIATTR_MERCURY_ISA_VERSION
	.align		4
        /*0020*/ 	.byte	0x03, 0x5f
        /*0022*/ 	.short	0x0101


	//----- nvinfo : EIATTR_VRC_CTA_INIT_COUNT
	.align		4
        /*0024*/ 	.byte	0x02, 0x4a
	.zero		1
	.zero		1


	//----- nvinfo : EIATTR_EXIT_INSTR_OFFSETS
	.align		4
        /*0028*/ 	.byte	0x04, 0x1c
        /*002a*/ 	.short	(.L_35 - .L_34)


	//   ....[0]....
.L_34:
        /*002c*/ 	.word	0x00000090


	//----- nvinfo : EIATTR_CBANK_PARAM_SIZE
	.align		4
.L_35:
        /*0030*/ 	.byte	0x03, 0x19
        /*0032*/ 	.short	0x0008


	//----- nvinfo : EIATTR_PARAM_CBANK
	.align		4
        /*0034*/ 	.byte	0x04, 0x0a
        /*0036*/ 	.short	(.L_37 - .L_36)
	.align		4
.L_36:
        /*0038*/ 	.word	index@(.nv.constant0._Z13warmup_kernelPf)
        /*003c*/ 	.short	0x0380
        /*003e*/ 	.short	0x0008


	//----- nvinfo : EIATTR_SW_WAR
	.align		4
.L_37:
        /*0040*/ 	.byte	0x04, 0x36
        /*0042*/ 	.short	(.L_39 - .L_38)
.L_38:
        /*0044*/ 	.word	0x00000008
.L_39:


//--------------------- .nv.info._Z24add_block_offsets_kernelPfS_i --------------------------
	.section	.nv.info._Z24add_block_offsets_kernelPfS_i,"",@"SHT_CUDA_INFO"
	.sectionflags	@""
	.align	4


	//----- nvinfo : EIATTR_CUDA_API_VERSION
	.align		4
        /*0000*/ 	.byte	0x04, 0x37
        /*0002*/ 	.short	(.L_41 - .L_40)
.L_40:
        /*0004*/ 	.word	0x00000082


	//----- nvinfo : EIATTR_KPARAM_INFO
	.align		4
.L_41:
        /*0008*/ 	.byte	0x04, 0x17
        /*000a*/ 	.short	(.L_43 - .L_42)
.L_42:
        /*000c*/ 	.word	0x00000000
        /*0010*/ 	.short	0x0002
        /*0012*/ 	.short	0x0010
        /*0014*/ 	.byte	0x00, 0xf0, 0x11, 0x00


	//----- nvinfo : EIATTR_KPARAM_INFO
	.align		4
.L_43:
        /*0018*/ 	.byte	0x04, 0x17
        /*001a*/ 	.short	(.L_45 - .L_44)
.L_44:
        /*001c*/ 	.word	0x00000000
        /*0020*/ 	.short	0x0001
        /*0022*/ 	.short	0x0008
        /*0024*/ 	.byte	0x00, 0xf5, 0x21, 0x00


	//----- nvinfo : EIATTR_KPARAM_INFO
	.align		4
.L_45:
        /*0028*/ 	.byte	0x04, 0x17
        /*002a*/ 	.short	(.L_47 - .L_46)
.L_46:
        /*002c*/ 	.word	0x00000000
        /*0030*/ 	.short	0x0000
        /*0032*/ 	.short	0x0000
        /*0034*/ 	.byte	0x00, 0xf5, 0x21, 0x00


	//----- nvinfo : EIATTR_SPARSE_MMA_MASK
	.align		4
.L_47:
        /*0038*/ 	.byte	0x03, 0x50
        /*003a*/ 	.short	0x0000


	//----- nvinfo : EIATTR_MAXREG_COUNT
	.align		4
        /*003c*/ 	.byte	0x03, 0x1b
        /*003e*/ 	.short	0x00ff


	//----- nvinfo : EIATTR_MERCURY_ISA_VERSION
	.align		4
        /*0040*/ 	.byte	0x03, 0x5f
        /*0042*/ 	.short	0x0101


	//----- nvinfo : EIATTR_VRC_CTA_INIT_COUNT
	.align		4
        /*0044*/ 	.byte	0x02, 0x4a
	.zero		1
	.zero		1


	//----- nvinfo : EIATTR_EXIT_INSTR_OFFSETS
	.align		4
        /*0048*/ 	.byte	0x04, 0x1c
        /*004a*/ 	.short	(.L_49 - .L_48)


	//   ....[0]....
.L_48:
        /*004c*/ 	.word	0x00000080


	//   ....[1]....
        /*0050*/ 	.word	0x00000120


	//----- nvinfo : EIATTR_CBANK_PARAM_SIZE
	.align		4
.L_49:
        /*0054*/ 	.byte	0x03, 0x19
        /*0056*/ 	.short	0x0014


	//----- nvinfo : EIATTR_PARAM_CBANK
	.align		4
        /*0058*/ 	.byte	0x04, 0x0a
        /*005a*/ 	.short	(.L_51 - .L_50)
	.align		4
.L_50:
        /*005c*/ 	.word	index@(.nv.constant0._Z24add_block_offsets_kernelPfS_i)
        /*0060*/ 	.short	0x0380
        /*0062*/ 	.short	0x0014


	//----- nvinfo : EIATTR_SW_WAR
	.align		4
.L_51:
        /*0064*/ 	.byte	0x04, 0x36
        /*0066*/ 	.short	(.L_53 - .L_52)
.L_52:
        /*0068*/ 	.word	0x00000008
.L_53:


//--------------------- .nv.info._Z30warp_shuffle_scan_large_kernelPfS_iS_ --------------------------
	.section	.nv.info._Z30warp_shuffle_scan_large_kernelPfS_iS_,"",@"SHT_CUDA_INFO"
	.sectionflags	@""
	.align	4


	//----- nvinfo : EIATTR_CUDA_API_VERSION
	.align		4
        /*0000*/ 	.byte	0x04, 0x37
        /*0002*/ 	.short	(.L_55 - .L_54)
.L_54:
        /*0004*/ 	.word	0x00000082


	//----- nvinfo : EIATTR_KPARAM_INFO
	.align		4
.L_55:
        /*0008*/ 	.byte	0x04, 0x17
        /*000a*/ 	.short	(.L_57 - .L_56)
.L_56:
        /*000c*/ 	.word	0x00000000
        /*0010*/ 	.short	0x0003
        /*0012*/ 	.short	0x0018
        /*0014*/ 	.byte	0x00, 0xf5, 0x21, 0x00


	//----- nvinfo : EIATTR_KPARAM_INFO
	.align		4
.L_57:
        /*0018*/ 	.byte	0x04, 0x17
        /*001a*/ 	.short	(.L_59 - .L_58)
.L_58:
        /*001c*/ 	.word	0x00000000
        /*0020*/ 	.short	0x0002
        /*0022*/ 	.short	0x0010
        /*0024*/ 	.byte	0x00, 0xf0, 0x11, 0x00


	//----- nvinfo : EIATTR_KPARAM_INFO
	.align		4
.L_59:
        /*0028*/ 	.byte	0x04, 0x17
        /*002a*/ 	.short	(.L_61 - .L_60)
.L_60:
        /*002c*/ 	.word	0x00000000
        /*0030*/ 	.short	0x0001
        /*0032*/ 	.short	0x0008
        /*0034*/ 	.byte	0x00, 0xf5, 0x21, 0x00


	//----- nvinfo : EIATTR_KPARAM_INFO
	.align		4
.L_61:
        /*0038*/ 	.byte	0x04, 0x17
        /*003a*/ 	.short	(.L_63 - .L_62)
.L_62:
        /*003c*/ 	.word	0x00000000
        /*0040*/ 	.short	0x0000
        /*0042*/ 	.short	0x0000
        /*0044*/ 	.byte	0x00, 0xf5, 0x21, 0x00


	//----- nvinfo : EIATTR_SPARSE_MMA_MASK
	.align		4
.L_63:
        /*0048*/ 	.byte	0x03, 0x50
        /*004a*/ 	.short	0x0000


	//----- nvinfo : EIATTR_MAXREG_COUNT
	.align		4
        /*004c*/ 	.byte	0x03, 0x1b
        /*004e*/ 	.short	0x00ff


	//----- nvinfo : EIATTR_NUM_BARRIERS
	.align		4
        /*0050*/ 	.byte	0x02, 0x4c
        /*0052*/ 	.byte	0x01
	.zero		1


	//----- nvinfo : EIATTR_MERCURY_ISA_VERSION
	.align		4
        /*0054*/ 	.byte	0x03, 0x5f
        /*0056*/ 	.short	0x0101


	//----- nvinfo : EIATTR_COOP_GROUP_MASK_REGIDS
	.align		4
        /*0058*/ 	.byte	0x04, 0x29
        /*005a*/ 	.short	(.L_65 - .L_64)


	//   ....[0]....
.L_64:
        /*005c*/ 	.word	0xffffffff


	//   ....[1]....
        /*0060*/ 	.word	0xffffffff


	//   ....[2]....
        /*0064*/ 	.word	0xffffffff


	//   ....[3]....
        /*0068*/ 	.word	0xffffffff


	//   ....[4]....
        /*006c*/ 	.word	0xffffffff


	//   ....[5]....
        /*0070*/ 	.word	0xffffffff


	//   ....[6]....
        /*0074*/ 	.word	0xffffffff


	//   ....[7]....
        /*0078*/ 	.word	0xffffffff


	//   ....[8]....
        /*007c*/ 	.word	0xffffffff


	//   ....[9]....
        /*0080*/ 	.word	0xffffffff


	//   ....[10]....
        /*0084*/ 	.word	0xffffffff


	//   ....[11]....
        /*0088*/ 	.word	0xffffffff


	//   ....[12]....
        /*008c*/ 	.word	0xffffffff


	//   ....[13]....
        /*0090*/ 	.word	0x0500000b


	//   ....[14]....
        /*0094*/ 	.word	0x0500000b


	//   ....[15]....
        /*0098*/ 	.word	0x0500000b


	//   ....[16]....
        /*009c*/ 	.word	0x0500000b


	//   ....[17]....
        /*00a0*/ 	.word	0x0500000b


	//   ....[18]....
        /*00a4*/ 	.word	0x0500000b


	//----- nvinfo : EIATTR_COOP_GROUP_INSTR_OFFSETS
	.align		4
.L_65:
        /*00a8*/ 	.byte	0x04, 0x28
        /*00aa*/ 	.short	(.L_67 - .L_66)


	//   ....[0]....
.L_66:
        /*00ac*/ 	.word	0x00000160


	//   ....[1]....
        /*00b0*/ 	.word	0x00000180


	//   ....[2]....
        /*00b4*/ 	.word	0x000001a0


	//   ....[3]....
        /*00b8*/ 	.word	0x000001c0


	//   ....[4]....
        /*00bc*/ 	.word	0x000001e0


	//   ....[5]....
        /*00c0*/ 	.word	0x00000210


	//   ....[6]....
        /*00c4*/ 	.word	0x00000230


	//   ....[7]....
        /*00c8*/ 	.word	0x00000320


	//   ....[8]....
        /*00cc*/ 	.word	0x00000340


	//   ....[9]....
        /*00d0*/ 	.word	0x00000360


	//   ....[10]....
        /*00d4*/ 	.word	0x00000380


	//   ....[11]....
        /*00d8*/ 	.word	0x000003a0


	//   ....[12]....
        /*00dc*/ 	.word	0x000003c0


	//   ....[13]....
        /*00e0*/ 	.word	0x000005f0


	//   ....[14]....
        /*00e4*/ 	.word	0x00000650


	//   ....[15]....
        /*00e8*/ 	.word	0x000006b0


	//   ....[16]....
        /*00ec*/ 	.word	0x00000710


	//   ....[17]....
        /*00f0*/ 	.word	0x00000770


	//   ....[18]....
        /*00f4*/ 	.word	0x000007d0


	//----- nvinfo : EIATTR_VRC_CTA_INIT_COUNT
	.align		4
.L_67:
        /*00f8*/ 	.byte	0x02, 0x4a
	.zero		1
	.zero		1


	//----- nvinfo : EIATTR_EXIT_INSTR_OFFSETS
	.align		4
        /*00fc*/ 	.byte	0x04, 0x1c
        /*00fe*/ 	.short	(.L_69 - .L_68)


	//   ....[0]....
.L_68:
        /*0100*/ 	.word	0x00000550


	//   ....[1]....
        /*0104*/ 	.word	0x00000590


	//----- nvinfo : EIATTR_CRS_STACK_SIZE
	.align		4
.L_69:
        /*0108*/ 	.byte	0x04, 0x1e
        /*010a*/ 	.short	(.L_71 - .L_70)
.L_70:
        /*010c*/ 	.word	0x00000000


	//----- nvinfo : EIATTR_CBANK_PARAM_SIZE
	.align		4
.L_71:
        /*0110*/ 	.byte	0x03, 0x19
        /*0112*/ 	.short	0x0020


	//----- nvinfo : EIATTR_PARAM_CBANK
	.align		4
        /*0114*/ 	.byte	0x04, 0x0a
        /*0116*/ 	.short	(.L_73 - .L_72)
	.align		4
.L_72:
        /*0118*/ 	.word	index@(.nv.constant0._Z30warp_shuffle_scan_large_kernelPfS_iS_)
        /*011c*/ 	.short	0x0380
        /*011e*/ 	.short	0x0020


	//----- nvinfo : EIATTR_SW_WAR
	.align		4
.L_73:
        /*0120*/ 	.byte	0x04, 0x36
        /*0122*/ 	.short	(.L_75 - .L_74)
.L_74:
        /*0124*/ 	.word	0x00000008
.L_75:


//--------------------- .nv.info._Z24warp_shuffle_scan_kernelPfS_i --------------------------
	.section	.nv.info._Z24warp_shuffle_scan_kernelPfS_i,"",@"SHT_CUDA_INFO"
	.sectionflags	@""
	.align	4


	//----- nvinfo : EIATTR_CUDA_API_VERSION
	.align		4
        /*0000*/ 	.byte	0x04, 0x37
        /*0002*/ 	.short	(.L_77 - .L_76)
.L_76:
        /*0004*/ 	.word	0x00000082


	//----- nvinfo : EIATTR_KPARAM_INFO
	.align		4
.L_77:
        /*0008*/ 	.byte	0x04, 0x17
        /*000a*/ 	.short	(.L_79 - .L_78)
.L_78:
        /*000c*/ 	.word	0x00000000
        /*0010*/ 	.short	0x0002
        /*0012*/ 	.short	0x0010
        /*0014*/ 	.byte	0x00, 0xf0, 0x11, 0x00


	//----- nvinfo : EIATTR_KPARAM_INFO
	.align		4
.L_79:
        /*0018*/ 	.byte	0x04, 0x17
        /*001a*/ 	.short	(.L_81 - .L_80)
.L_80:
        /*001c*/ 	.word	0x00000000
        /*0020*/ 	.short	0x0001
        /*0022*/ 	.short	0x0008
        /*0024*/ 	.byte	0x00, 0xf5, 0x21, 0x00


	//----- nvinfo : EIATTR_KPARAM_INFO
	.align		4
.L_81:
        /*0028*/ 	.byte	0x04, 0x17
        /*002a*/ 	.short	(.L_83 - .L_82)
.L_82:
        /*002c*/ 	.word	0x00000000
        /*0030*/ 	.short	0x0000
        /*0032*/ 	.short	0x0000
        /*0034*/ 	.byte	0x00, 0xf5, 0x21, 0x00


	//----- nvinfo : EIATTR_SPARSE_MMA_MASK
	.align		4
.L_83:
        /*0038*/ 	.byte	0x03, 0x50
        /*003a*/ 	.short	0x0000


	//----- nvinfo : EIATTR_MAXREG_COUNT
	.align		4
        /*003c*/ 	.byte	0x03, 0x1b
        /*003e*/ 	.short	0x00ff


	//----- nvinfo : EIATTR_NUM_BARRIERS
	.align		4
        /*0040*/ 	.byte	0x02, 0x4c
        /*0042*/ 	.byte	0x01
	.zero		1


	//----- nvinfo : EIATTR_MERCURY_ISA_VERSION
	.align		4
        /*0044*/ 	.byte	0x03, 0x5f
        /*0046*/ 	.short	0x0101


	//----- nvinfo : EIATTR_COOP_GROUP_MASK_REGIDS
	.align		4
        /*0048*/ 	.byte	0x04, 0x29
        /*004a*/ 	.short	(.L_85 - .L_84)


	//   ....[0]....
.L_84:
        /*004c*/ 	.word	0xffffffff


	//   ....[1]....
        /*0050*/ 	.word	0xffffffff


	//   ....[2]....
        /*0054*/ 	.word	0xffffffff


	//   ....[3]....
        /*0058*/ 	.word	0xffffffff


	//   ....[4]....
        /*005c*/ 	.word	0xffffffff


	//   ....[5]....
        /*0060*/ 	.word	0xffffffff


	//   ....[6]....
        /*0064*/ 	.word	0xffffffff


	//   ....[7]....
        /*0068*/ 	.word	0xffffffff


	//   ....[8]....
        /*006c*/ 	.word	0xffffffff


	//   ....[9]....
        /*0070*/ 	.word	0xffffffff


	//   ....[10]....
        /*0074*/ 	.word	0xffffffff


	//   ....[11]....
        /*0078*/ 	.word	0xffffffff


	//   ....[12]....
        /*007c*/ 	.word	0xffffffff


	//   ....[13]....
        /*0080*/ 	.word	0x05000006


	//   ....[14]....
        /*0084*/ 	.word	0x05000006


	//   ....[15]....
        /*0088*/ 	.word	0x05000006


	//   ....[16]....
        /*008c*/ 	.word	0x05000006


	//   ....[17]....
        /*0090*/ 	.word	0x05000006


	//   ....[18]....
        /*0094*/ 	.word	0x05000006


	//----- nvinfo : EIATTR_COOP_GROUP_INSTR_OFFSETS
	.align		4
.L_85:
        /*0098*/ 	.byte	0x04, 0x28
        /*009a*/ 	.short	(.L_87 - .L_86)


	//   ....[0]....
.L_86:
        /*009c*/ 	.word	0x00000180


	//   ....[1]....
        /*00a0*/ 	.word	0x000001a0


	//   ....[2]....
        /*00a4*/ 	.word	0x000001c0


	//   ....[3]....
        /*00a8*/ 	.word	0x000001e0


	//   ....[4]....
        /*00ac*/ 	.word	0x00000200


	//   ....[5]....
        /*00b0*/ 	.word	0x00000220


	//   ....[6]....
        /*00b4*/ 	.word	0x00000230


	//   ....[7]....
        /*00b8*/ 	.word	0x00000320


	//   ....[8]....
        /*00bc*/ 	.word	0x00000340


	//   ....[9]....
        /*00c0*/ 	.word	0x00000360


	//   ....[10]....
        /*00c4*/ 	.word	0x00000380


	//   ....[11]....
        /*00c8*/ 	.word	0x000003a0


	//   ....[12]....
        /*00cc*/ 	.word	0x000003c0


	//   ....[13]....
        /*00d0*/ 	.word	0x000004e0


	//   ....[14]....
        /*00d4*/ 	.word	0x00000540


	//   ....[15]....
        /*00d8*/ 	.word	0x000005a0


	//   ....[16]....
        /*00dc*/ 	.word	0x00000600


	//   ....[17]....
        /*00e0*/ 	.word	0x00000660


	//   ....[18]....
        /*00e4*/ 	.word	0x000006c0


	//----- nvinfo : EIATTR_VRC_CTA_INIT_COUNT
	.align		4
.L_87:
        /*00e8*/ 	.byte	0x02, 0x4a
	.zero		1
	.zero		1


	//----- nvinfo : EIATTR_EXIT_INSTR_OFFSETS
	.align		4
        /*00ec*/ 	.byte	0x04, 0x1c
        /*00ee*/ 	.short	(.L_89 - .L_88)


	//   ....[0]....
.L_88:
        /*00f0*/ 	.word	0x00000430


	//   ....[1]....
        /*00f4*/ 	.word	0x00000480


	//----- nvinfo : EIATTR_CRS_STACK_SIZE
	.align		4
.L_89:
        /*00f8*/ 	.byte	0x04, 0x1e
        /*00fa*/ 	.short	(.L_91 - .L_90)
.L_90:
        /*00fc*/ 	.word	0x00000000


	//----- nvinfo : EIATTR_CBANK_PARAM_SIZE
	.align		4
.L_91:
        /*0100*/ 	.byte	0x03, 0x19
        /*0102*/ 	.short	0x0014


	//----- nvinfo : EIATTR_PARAM_CBANK
	.align		4
        /*0104*/ 	.byte	0x04, 0x0a
        /*0106*/ 	.short	(.L_93 - .L_92)
	.align		4
.L_92:
        /*0108*/ 	.word	index@(.nv.constant0._Z24warp_shuffle_scan_kernelPfS_i)
        /*010c*/ 	.short	0x0380
        /*010e*/ 	.short	0x0014


	//----- nvinfo : EIATTR_SW_WAR
	.align		4
.L_93:
        /*0110*/ 	.byte	0x04, 0x36
        /*0112*/ 	.short	(.L_95 - .L_94)
.L_94:
        /*0114*/ 	.word	0x00000008
.L_95:


//--------------------- .nv.info._Z30warp_shuffle_scan_kernel_smallPfS_i --------------------------
	.section	.nv.info._Z30warp_shuffle_scan_kernel_smallPfS_i,"",@"SHT_CUDA_INFO"
	.sectionflags	@""
	.align	4


	//----- nvinfo : EIATTR_CUDA_API_VERSION
	.align		4
        /*0000*/ 	.byte	0x04, 0x37
        /*0002*/ 	.short	(.L_97 - .L_96)
.L_96:
        /*0004*/ 	.word	0x00000082


	//----- nvinfo : EIATTR_KPARAM_INFO
	.align		4
.L_97:
        /*0008*/ 	.byte	0x04, 0x17
        /*000a*/ 	.short	(.L_99 - .L_98)
.L_98:
        /*000c*/ 	.word	0x00000000
        /*0010*/ 	.short	0x0002
        /*0012*/ 	.short	0x0010
        /*0014*/ 	.byte	0x00, 0xf0, 0x11, 0x00


	//----- nvinfo : EIATTR_KPARAM_INFO
	.align		4
.L_99:
        /*0018*/ 	.byte	0x04, 0x17
        /*001a*/ 	.short	(.L_101 - .L_100)
.L_100:
        /*001c*/ 	.word	0x00000000
        /*0020*/ 	.short	0x0001
        /*0022*/ 	.short	0x0008
        /*0024*/ 	.byte	0x00, 0xf5, 0x21, 0x00


	//----- nvinfo : EIATTR_KPARAM_INFO
	.align		4
.L_101:
        /*0028*/ 	.byte	0x04, 0x17
        /*002a*/ 	.short	(.L_103 - .L_102)
.L_102:
        /*002c*/ 	.word	0x00000000
        /*0030*/ 	.short	0x0000
        /*0032*/ 	.short	0x0000
        /*0034*/ 	.byte	0x00, 0xf5, 0x21, 0x00


	//----- nvinfo : EIATTR_SPARSE_MMA_MASK
	.align		4
.L_103:
        /*0038*/ 	.byte	0x03, 0x50
        /*003a*/ 	.short	0x0000


	//----- nvinfo : EIATTR_MAXREG_COUNT
	.align		4
        /*003c*/ 	.byte	0x03, 0x1b
        /*003e*/ 	.short	0x00ff


	//----- nvinfo : EIATTR_MERCURY_ISA_VERSION
	.align		4
        /*0040*/ 	.byte	0x03, 0x5f
        /*0042*/ 	.short	0x0101


	//----- nvinfo : EIATTR_COOP_GROUP_MASK_REGIDS
	.align		4
        /*0044*/ 	.byte	0x04, 0x29
        /*0046*/ 	.short	(.L_105 - .L_104)


	//   ....[0]....
.L_104:
        /*0048*/ 	.word	0xffffffff


	//   ....[1]....
        /*004c*/ 	.word	0xffffffff


	//   ....[2]....
        /*0050*/ 	.word	0xffffffff


	//   ....[3]....
        /*0054*/ 	.word	0xffffffff


	//   ....[4]....
        /*0058*/ 	.word	0xffffffff


	//   ....[5]....
        /*005c*/ 	.word	0xffffffff


	//----- nvinfo : EIATTR_COOP_GROUP_INSTR_OFFSETS
	.align		4
.L_105:
        /*0060*/ 	.byte	0x04, 0x28
        /*0062*/ 	.short	(.L_107 - .L_106)


	//   ....[0]....
.L_106:
        /*0064*/ 	.word	0x000000b0


	//   ....[1]....
        /*0068*/ 	.word	0x000000d0


	//   ....[2]....
        /*006c*/ 	.word	0x00000100


	//   ....[3]....
        /*0070*/ 	.word	0x00000130


	//   ....[4]....
        /*0074*/ 	.word	0x00000160


	//   ....[5]....
        /*0078*/ 	.word	0x00000180


	//----- nvinfo : EIATTR_VRC_CTA_INIT_COUNT
	.align		4
.L_107:
        /*007c*/ 	.byte	0x02, 0x4a
	.zero		1
	.zero		1


	//----- nvinfo : EIATTR_EXIT_INSTR_OFFSETS
	.align		4
        /*0080*/ 	.byte	0x04, 0x1c
        /*0082*/ 	.short	(.L_109 - .L_108)


	//   ....[0]....
.L_108:
        /*0084*/ 	.word	0x00000190


	//   ....[1]....
        /*0088*/ 	.word	0x000001e0


	//----- nvinfo : EIATTR_CBANK_PARAM_SIZE
	.align		4
.L_109:
        /*008c*/ 	.byte	0x03, 0x19
        /*008e*/ 	.short	0x0014


	//----- nvinfo : EIATTR_PARAM_CBANK
	.align		4
        /*0090*/ 	.byte	0x04, 0x0a
        /*0092*/ 	.short	(.L_111 - .L_110)
	.align		4
.L_110:
        /*0094*/ 	.word	index@(.nv.constant0._Z30warp_shuffle_scan_kernel_smallPfS_i)
        /*0098*/ 	.short	0x0380
        /*009a*/ 	.short	0x0014


	//----- nvinfo : EIATTR_SW_WAR
	.align		4
.L_111:
        /*009c*/ 	.byte	0x04, 0x36
        /*009e*/ 	.short	(.L_113 - .L_112)
.L_112:
        /*00a0*/ 	.word	0x00000008
.L_113:


//--------------------- .nv.callgraph             --------------------------
	.section	.nv.callgraph,"",@"SHT_CUDA_CALLGRAPH"
	.align	4
	.sectionentsize	8
	.align		4
        /*0000*/ 	.word	0x00000000
	.align		4
        /*0004*/ 	.word	0xffffffff
	.align		4
        /*0008*/ 	.word	0x00000000
	.align		4
        /*000c*/ 	.word	0xfffffffe
	.align		4
        /*0010*/ 	.word	0x00000000
	.align		4
        /*0014*/ 	.word	0xfffffffd
	.align		4
        /*0018*/ 	.word	0x00000000
	.align		4
        /*001c*/ 	.word	0xfffffffc


//--------------------- .text._Z13warmup_kernelPf --------------------------
	.section	.text._Z13warmup_kernelPf,"ax",@progbits
	.align	128
        .global         _Z13warmup_kernelPf
        .type           _Z13warmup_kernelPf,@function
        .size           _Z13warmup_kernelPf,(.L_x_27 - _Z13warmup_kernelPf)
        .other          _Z13warmup_kernelPf,@"STO_CUDA_ENTRY STV_DEFAULT"
_Z13warmup_kernelPf:
.text._Z13warmup_kernelPf:
[----:B------:R-:W-:Y:S01]  /*0000*/  LDC R1, c[0x0][0x37c] ;  /* 0x0000df00ff017b82 */ /* 0x000fe20000000800 */
[----:B------:R-:W0:Y:S07]  /*0010*/  S2R R7, SR_TID.X ;  /* 0x0000000000077919 */ /* 0x000e2e0000002100 */
[----:B------:R-:W0:Y:S01]  /*0020*/  LDC.64 R2, c[0x0][0x380] ;  /* 0x0000e000ff027b82 */ /* 0x000e220000000a00 */
[----:B------:R-:W1:Y:S01]  /*0030*/  LDCU.64 UR4, c[0x0][0x358] ;  /* 0x00006b00ff0477ac */ /* 0x000e620008000a00 */
[----:B0-----:R-:W-:-:S05]  /*0040*/  IMAD.WIDE.U32 R2, R7, 0x4, R2 ;  /* 0x0000000407027825 */ /* 0x001fca00078e0002 */
[----:B-1----:R-:W2:Y:S01]  /*0050*/  LDG.E R5, desc[UR4][R2.64] ;  /* 0x0000000402057981 */ /* 0x002ea2000c1e1900 */
[----:B------:R-:W-:-:S05]  /*0060*/  I2FP.F32.U32 R0, R7 ;  /* 0x0000000700007245 */ /* 0x000fca0000201000 */
[----:B--2---:R-:W-:-:S05]  /*0070*/  FADD R5, R0, R5 ;  /* 0x0000000500057221 */ /* 0x004fca0000000000 */
[----:B------:R-:W-:Y:S01]  /*0080*/  STG.E desc[UR4][R2.64], R5 ;  /* 0x0000000502007986 */ /* 0x000fe2000c101904 */
[----:B------:R-:W-:Y:S05]  /*0090*/  EXIT ;  /* 0x000000000000794d */ /* 0x000fea0003800000 */
.L_x_0:
[----:B------:R-:W-:-:S00]  /*00a0*/  BRA `(.L_x_0) ;  /* 0xfffffffc00fc7947 */ /* 0x000fc0000383ffff */
[----:B------:R-:W-:-:S00]  /*00b0*/  NOP ;  /* 0x0000000000007918 */ /* 0x000fc00000000000 */
        /* <DEDUP_REMOVED lines=12> */
.L_x_27:


//--------------------- .text._Z24add_block_offsets_kernelPfS_i --------------------------
	.section	.text._Z24add_block_offsets_kernelPfS_i,"ax",@progbits
	.align	128
        .global         _Z24add_block_offsets_kernelPfS_i
        .type           _Z24add_block_offsets_kernelPfS_i,@function
        .size           _Z24add_block_offsets_kernelPfS_i,(.L_x_28 - _Z24add_block_offsets_kernelPfS_i)
        .other          _Z24add_block_offsets_kernelPfS_i,@"STO_CUDA_ENTRY STV_DEFAULT"
_Z24add_block_offsets_kernelPfS_i:
.text._Z24add_block_offsets_kernelPfS_i:
[----:B------:R-:W-:Y:S01]  /*0000*/  LDC R1, c[0x0][0x37c] ;  /* 0x0000df00ff017b82 */ /* 0x000fe20000000800 */
[----:B------:R-:W0:Y:S01]  /*0010*/  S2R R9, SR_CTAID.X ;  /* 0x0000000000097919 */ /* 0x000e220000002500 */
[----:B------:R-:W0:Y:S01]  /*0020*/  LDCU UR4, c[0x0][0x360] ;  /* 0x00006c00ff0477ac */ /* 0x000e220008000800 */
[----:B------:R-:W0:Y:S01]  /*0030*/  S2R R0, SR_TID.X ;  /* 0x0000000000007919 */ /* 0x000e220000002100 */
[----:B------:R-:W1:Y:S01]  /*0040*/  LDCU UR5, c[0x0][0x390] ;  /* 0x00007200ff0577ac */ /* 0x000e620008000800 */
[----:B0-----:R-:W-:-:S05]  /*0050*/  IMAD R7, R9, UR4, R0 ;  /* 0x0000000409077c24 */ /* 0x001fca000f8e0200 */
[----:B-1----:R-:W-:-:S04]  /*0060*/  ISETP.GE.AND P0, PT, R7, UR5, PT ;  /* 0x0000000507007c0c */ /* 0x002fc8000bf06270 */
[----:B------:R-:W-:-:S13]  /*0070*/  ISETP.EQ.OR P0, PT, R9, RZ, P0 ;  /* 0x000000ff0900720c */ /* 0x000fda0000702670 */
[----:B------:R-:W-:Y:S05]  /*0080*/  @P0 EXIT ;  /* 0x000000000000094d */ /* 0x000fea0003800000 */
[----:B------:R-:W0:Y:S01]  /*0090*/  LDC.64 R2, c[0x0][0x388] ;  /* 0x0000e200ff027b82 */ /* 0x000e220000000a00 */
[----:B------:R-:W1:Y:S07]  /*00a0*/  LDCU.64 UR4, c[0x0][0x358] ;  /* 0x00006b00ff0477ac */ /* 0x000e6e0008000a00 */
[----:B------:R-:W2:Y:S01]  /*00b0*/  LDC.64 R4, c[0x0][0x380] ;  /* 0x0000e000ff047b82 */ /* 0x000ea20000000a00 */
[----:B0-----:R-:W-:-:S06]  /*00c0*/  IMAD.WIDE.U32 R2, R9, 0x4, R2 ;  /* 0x0000000409027825 */ /* 0x001fcc00078e0002 */
[----:B-1----:R-:W3:Y:S01]  /*00d0*/  LDG.E R2, desc[UR4][R2.64] ;  /* 0x0000000402027981 */ /* 0x002ee2000c1e1900 */
[----:B--2---:R-:W-:-:S05]  /*00e0*/  IMAD.WIDE R4, R7, 0x4, R4 ;  /* 0x0000000407047825 */ /* 0x004fca00078e0204 */
[----:B------:R-:W3:Y:S02]  /*00f0*/  LDG.E R7, desc[UR4][R4.64] ;  /* 0x0000000404077981 */ /* 0x000ee4000c1e1900 */
[----:B---3--:R-:W-:-:S05]  /*0100*/  FADD R7, R2, R7 ;  /* 0x0000000702077221 */ /* 0x008fca0000000000 */
[----:B------:R-:W-:Y:S01]  /*0110*/  STG.E desc[UR4][R4.64], R7 ;  /* 0x0000000704007986 */ /* 0x000fe2000c101904 */
[----:B------:R-:W-:Y:S05]  /*0120*/  EXIT ;  /* 0x000000000000794d */ /* 0x000fea0003800000 */
.L_x_1:
        /* <DEDUP_REMOVED lines=13> */
.L_x_28:


//--------------------- .text._Z30warp_shuffle_scan_large_kernelPfS_iS_ --------------------------
	.section	.text._Z30warp_shuffle_scan_large_kernelPfS_iS_,"ax",@progbits
	.align	128
        .global         _Z30warp_shuffle_scan_large_kernelPfS_iS_
        .type           _Z30warp_shuffle_scan_large_kernelPfS_iS_,@function
        .size           _Z30warp_shuffle_scan_large_kernelPfS_iS_,(.L_x_29 - _Z30warp_shuffle_scan_large_kernelPfS_iS_)
        .other          _Z30warp_shuffle_scan_large_kernelPfS_iS_,@"STO_CUDA_ENTRY STV_DEFAULT"
_Z30warp_shuffle_scan_large_kernelPfS_iS_:
.text._Z30warp_shuffle_scan_large_kernelPfS_iS_:
[----:B------:R-:W-:Y:S01]  /*0000*/  LDC R1, c[0x0][0x37c] ;  /* 0x0000df00ff017b82 */ /* 0x000fe20000000800 */
[----:B------:R-:W0:Y:S01]  /*0010*/  S2R R5, SR_TID.X ;  /* 0x0000000000057919 */ /* 0x000e220000002100 */
[----:B------:R-:W0:Y:S06]  /*0020*/  LDCU UR8, c[0x0][0x360] ;  /* 0x00006c00ff0877ac */ /* 0x000e2c0008000800 */
[----:B------:R-:W1:Y:S01]  /*0030*/  LDC.64 R2, c[0x0][0x380] ;  /* 0x0000e000ff027b82 */ /* 0x000e620000000a00 */
[----:B------:R-:W-:Y:S01]  /*0040*/  HFMA2 R8, -RZ, RZ, 0, 0 ;  /* 0x00000000ff087431 */ /* 0x000fe200000001ff */
[----:B------:R-:W0:Y:S01]  /*0050*/  S2R R4, SR_CTAID.X ;  /* 0x0000000000047919 */ /* 0x000e220000002500 */
[----:B------:R-:W2:Y:S01]  /*0060*/  LDCU UR4, c[0x0][0x390] ;  /* 0x00007200ff0477ac */ /* 0x000ea20008000800 */
[----:B------:R-:W3:Y:S01]  /*0070*/  LDCU.64 UR6, c[0x0][0x358] ;  /* 0x00006b00ff0677ac */ /* 0x000ee20008000a00 */
[----:B0-----:R-:W-:-:S04]  /*0080*/  IMAD R0, R4, UR8, R5 ;  /* 0x0000000804007c24 */ /* 0x001fc8000f8e0205 */
[C---:B-1----:R-:W-:Y:S01]  /*0090*/  IMAD.WIDE R2, R0.reuse, 0x4, R2 ;  /* 0x0000000400027825 */ /* 0x042fe200078e0202 */
[----:B--2---:R-:W-:-:S13]  /*00a0*/  ISETP.GE.AND P5, PT, R0, UR4, PT ;  /* 0x0000000400007c0c */ /* 0x004fda000bfa6270 */
[----:B---3--:R-:W2:Y:S01]  /*00b0*/  @!P5 LDG.E R8, desc[UR6][R2.64] ;  /* 0x000000060208d981 */ /* 0x008ea2000c1e1900 */
[----:B------:R-:W-:Y:S01]  /*00c0*/  LOP3.LUT R6, R5, 0x1f, RZ, 0xc0, !PT ;  /* 0x0000001f05067812 */ /* 0x000fe200078ec0ff */
[----:B------:R-:W0:Y:S01]  /*00d0*/  S2UR UR5, SR_CgaCtaId ;  /* 0x00000000000579c3 */ /* 0x000e220000008800 */
[----:B------:R-:W-:Y:S02]  /*00e0*/  UMOV UR4, 0x400 ;  /* 0x0000040000047882 */ /* 0x000fe40000000000 */
[C---:B------:R-:W-:Y:S02]  /*00f0*/  ISETP.NE.AND P4, PT, R6.reuse, RZ, PT ;  /* 0x000000ff0600720c */ /* 0x040fe40003f85270 */
[C---:B------:R-:W-:Y:S02]  /*0100*/  ISETP.GE.U32.AND P3, PT, R6.reuse, 0x2, PT ;  /* 0x000000020600780c */ /* 0x040fe40003f66070 */
[C---:B------:R-:W-:Y:S02]  /*0110*/  ISETP.GE.U32.AND P2, PT, R6.reuse, 0x4, PT ;  /* 0x000000040600780c */ /* 0x040fe40003f46070 */
[----:B------:R-:W-:-:S02]  /*0120*/  ISETP.GE.U32.AND P1, PT, R6, 0x8, PT ;  /* 0x000000080600780c */ /* 0x000fc40003f26070 */
[C---:B------:R-:W-:Y:S02]  /*0130*/  ISETP.GE.U32.AND P0, PT, R6.reuse, 0x10, PT ;  /* 0x000000100600780c */ /* 0x040fe40003f06070 */
[----:B------:R-:W-:Y:S01]  /*0140*/  ISETP.NE.AND P6, PT, R6, 0x1f, PT ;  /* 0x0000001f0600780c */ /* 0x000fe20003fc5270 */
[----:B0-----:R-:W-:Y:S01]  /*0150*/  ULEA UR4, UR5, UR4, 0x18 ;  /* 0x0000000405047291 */ /* 0x001fe2000f8ec0ff */
[----:B--2---:R-:W0:Y:S02]  /*0160*/  SHFL.UP PT, R7, R8, 0x1, RZ ;  /* 0x0420000008077989 */ /* 0x004e2400000e00ff */
[----:B0-----:R-:W-:-:S05]  /*0170*/  @P4 FADD R8, R7, R8 ;  /* 0x0000000807084221 */ /* 0x001fca0000000000 */
[----:B------:R-:W0:Y:S02]  /*0180*/  SHFL.UP PT, R7, R8, 0x2, RZ ;  /* 0x0440000008077989 */ /* 0x000e2400000e00ff */
[----:B0-----:R-:W-:-:S05]  /*0190*/  @P3 FADD R8, R8, R7 ;  /* 0x0000000708083221 */ /* 0x001fca0000000000 */
[----:B------:R-:W0:Y:S02]  /*01a0*/  SHFL.UP PT, R7, R8, 0x4, RZ ;  /* 0x0480000008077989 */ /* 0x000e2400000e00ff */
[----:B0-----:R-:W-:-:S05]  /*01b0*/  @P2 FADD R8, R8, R7 ;  /* 0x0000000708082221 */ /* 0x001fca0000000000 */
[----:B------:R-:W0:Y:S02]  /*01c0*/  SHFL.UP PT, R7, R8, 0x8, RZ ;  /* 0x0500000008077989 */ /* 0x000e2400000e00ff */
[----:B0-----:R-:W-:-:S05]  /*01d0*/  @P1 FADD R8, R8, R7 ;  /* 0x0000000708081221 */ /* 0x001fca0000000000 */
[----:B------:R-:W0:Y:S02]  /*01e0*/  SHFL.UP PT, R7, R8, 0x10, RZ ;  /* 0x0600000008077989 */ /* 0x000e2400000e00ff */
[----:B0-----:R-:W-:Y:S01]  /*01f0*/  @P0 FADD R8, R8, R7 ;  /* 0x0000000708080221 */ /* 0x001fe20000000000 */
[----:B------:R-:W-:-:S04]  /*0200*/  SHF.R.U32.HI R7, RZ, 0x3, R5 ;  /* 0x00000003ff077819 */ /* 0x000fc80000011605 */
[----:B------:R-:W0:Y:S01]  /*0210*/  SHFL.IDX PT, R12, R8, 0x1f, 0x1f ;  /* 0x03e01f00080c7f89 */ /* 0x000e2200000e0000 */
[----:B------:R-:W-:-:S03]  /*0220*/  LOP3.LUT R7, R7, 0x7c, RZ, 0xc0, !PT ;  /* 0x0000007c07077812 */ /* 0x000fc600078ec0ff */
[----:B------:R-:W1:Y:S04]  /*0230*/  SHFL.UP PT, R6, R8, 0x1, RZ ;  /* 0x0420000008067989 */ /* 0x000e6800000e00ff */
[----:B0-----:R0:W-:Y:S01]  /*0240*/  @!P6 STS [R7+UR4], R12 ;  /* 0x0000000c0700e988 */ /* 0x0011e20008000804 */
[----:B------:R-:W-:Y:S01]  /*0250*/  BAR.SYNC.DEFER_BLOCKING 0x0 ;  /* 0x0000000000007b1d */ /* 0x000fe20000010000 */
[----:B------:R-:W-:Y:S02]  /*0260*/  ISETP.GT.U32.AND P6, PT, R5, 0x1f, PT ;  /* 0x0000001f0500780c */ /* 0x000fe40003fc4070 */
[----:B-1----:R-:W-:-:S11]  /*0270*/  FSEL R10, R6, RZ, P4 ;  /* 0x000000ff060a7208 */ /* 0x002fd60002000000 */
[----:B0-----:R-:W-:Y:S05]  /*0280*/  @P6 BRA `(.L_x_2) ;  /* 0x00000000005c6947 */ /* 0x001fea0003800000 */
[----:B------:R-:W-:Y:S01]  /*0290*/  UIADD3 UR5, UPT, UPT, UR8, 0x1f, URZ ;  /* 0x0000001f08057890 */ /* 0x000fe2000fffe0ff */
[----:B------:R-:W-:Y:S02]  /*02a0*/  MOV R9, RZ ;  /* 0x000000ff00097202 */ /* 0x000fe40000000f00 */
[----:B------:R-:W-:Y:S01]  /*02b0*/  LEA R6, R5, UR4, 0x2 ;  /* 0x0000000405067c11 */ /* 0x000fe2000f8e10ff */
[----:B------:R-:W-:-:S06]  /*02c0*/  USHF.R.U32.HI UR5, URZ, 0x5, UR5 ;  /* 0x00000005ff057899 */ /* 0x000fcc0008011605 */
[----:B------:R-:W-:Y:S01]  /*02d0*/  ISETP.GE.U32.AND P6, PT, R5, UR5, PT ;  /* 0x0000000505007c0c */ /* 0x000fe2000bfc6070 */
[----:B------:R-:W-:-:S03]  /*02e0*/  UMOV UR5, 0xffffffff ;  /* 0xffffffff00057882 */ /* 0x000fc60000000000 */
[----:B------:R-:W-:-:S09]  /*02f0*/  P2R R15, PR, RZ, 0x40 ;  /* 0x00000040ff0f7803 */ /* 0x000fd20000000000 */
[----:B------:R0:W1:Y:S01]  /*0300*/  @!P6 LDS R9, [R6] ;  /* 0x000000000609e984 */ /* 0x0000620000000800 */
[----:B------:R-:W-:Y:S05]  /*0310*/  BRA.DIV UR5, `(.L_x_3) ;  /* 0x0000000205a07947 */ /* 0x000fea000b800000 */
[----:B-1----:R-:W1:Y:S02]  /*0320*/  SHFL.UP PT, R8, R9, 0x1, RZ ;  /* 0x0420000009087989 */ /* 0x002e6400000e00ff */
[----:B-1----:R-:W-:-:S05]  /*0330*/  @P4 FADD R9, R8, R9 ;  /* 0x0000000908094221 */ /* 0x002fca0000000000 */
[----:B------:R-:W1:Y:S02]  /*0340*/  SHFL.UP PT, R8, R9, 0x2, RZ ;  /* 0x0440000009087989 */ /* 0x000e6400000e00ff */
[----:B-1----:R-:W-:-:S05]  /*0350*/  @P3 FADD R9, R9, R8 ;  /* 0x0000000809093221 */ /* 0x002fca0000000000 */
[----:B------:R-:W1:Y:S02]  /*0360*/  SHFL.UP PT, R8, R9, 0x4, RZ ;  /* 0x0480000009087989 */ /* 0x000e6400000e00ff */
[----:B-1----:R-:W-:-:S05]  /*0370*/  @P2 FADD R9, R9, R8 ;  /* 0x0000000809092221 */ /* 0x002fca0000000000 */
[----:B------:R-:W1:Y:S02]  /*0380*/  SHFL.UP PT, R8, R9, 0x8, RZ ;  /* 0x0500000009087989 */ /* 0x000e6400000e00ff */
[----:B-1----:R-:W-:-:S05]  /*0390*/  @P1 FADD R9, R9, R8 ;  /* 0x0000000809091221 */ /* 0x002fca0000000000 */
[----:B------:R-:W1:Y:S02]  /*03a0*/  SHFL.UP PT, R8, R9, 0x10, RZ ;  /* 0x0600000009087989 */ /* 0x000e6400000e00ff */
[----:B-1----:R-:W-:-:S05]  /*03b0*/  @P0 FADD R9, R9, R8 ;  /* 0x0000000809090221 */ /* 0x002fca0000000000 */
[----:B------:R1:W2:Y:S02]  /*03c0*/  SHFL.UP PT, R8, R9, 0x1, RZ ;  /* 0x0420000009087989 */ /* 0x0002a400000e00ff */
.L_x_14:
[----:B------:R-:W-:Y:S02]  /*03d0*/  ISETP.NE.AND P0, PT, R15, RZ, PT ;  /* 0x000000ff0f00720c */ /* 0x000fe40003f05270 */
[----:B-12---:R-:W-:-:S11]  /*03e0*/  FSEL R9, R8, RZ, P4 ;  /* 0x000000ff08097208 */ /* 0x006fd60002000000 */
[----:B------:R1:W-:Y:S02]  /*03f0*/  @!P0 STS [R6], R9 ;  /* 0x0000000906008388 */ /* 0x0003e40000000800 */
.L_x_2:
[----:B------:R-:W-:Y:S05]  /*0400*/  WARPSYNC.ALL ;  /* 0x0000000000007948 */ /* 0x000fea0003800000 */
[----:B------:R-:W-:Y:S01]  /*0410*/  BAR.SYNC.DEFER_BLOCKING 0x0 ;  /* 0x0000000000007b1d */ /* 0x000fe20000010000 */
[----:B------:R-:W-:-:S05]  /*0420*/  UIADD3 UR5, UPT, UPT, UR8, -0x1, URZ ;  /* 0xffffffff08057890 */ /* 0x000fca000fffe0ff */
[----:B------:R-:W2:Y:S01]  /*0430*/  LDCU.64 UR10, c[0x0][0x398] ;  /* 0x00007300ff0a77ac */ /* 0x000ea20008000a00 */
[----:B------:R-:W-:Y:S01]  /*0440*/  ISETP.NE.AND P0, PT, R5, UR5, PT ;  /* 0x0000000505007c0c */ /* 0x000fe2000bf05270 */
[----:B------:R-:W-:Y:S01]  /*0450*/  BSSY.RECONVERGENT B0, `(.L_x_4) ;  /* 0x000000f000007945 */ /* 0x000fe20003800200 */
[----:B------:R-:W1:Y:S01]  /*0460*/  LDS R7, [R7+UR4] ;  /* 0x0000000407077984 */ /* 0x000e620008000800 */
[----:B--2---:R-:W-:-:S04]  /*0470*/  ISETP.EQ.U32.AND P1, PT, RZ, UR10, PT ;  /* 0x0000000aff007c0c */ /* 0x004fc8000bf22070 */
[----:B------:R-:W-:Y:S01]  /*0480*/  ISETP.EQ.OR.EX P0, PT, RZ, UR11, P0, P1 ;  /* 0x0000000bff007c0c */ /* 0x000fe20008702710 */
[----:B-1----:R-:W-:-:S12]  /*0490*/  FADD R9, R10, R7 ;  /* 0x000000070a097221 */ /* 0x002fd80000000000 */
[----:B------:R-:W-:Y:S05]  /*04a0*/  @P0 BRA `(.L_x_5) ;  /* 0x0000000000240947 */ /* 0x000fea0003800000 */
[----:B0-----:R-:W0:Y:S01]  /*04b0*/  LDC.64 R6, c[0x0][0x398] ;  /* 0x0000e600ff067b82 */ /* 0x001e220000000a00 */
[----:B------:R-:W-:Y:S01]  /*04c0*/  BSSY.RECONVERGENT B1, `(.L_x_6) ;  /* 0x0000005000017945 */ /* 0x000fe20003800200 */
[----:B0-----:R-:W-:-:S04]  /*04d0*/  IMAD.WIDE.U32 R4, R4, 0x4, R6 ;  /* 0x0000000404047825 */ /* 0x001fc800078e0006 */
[----:B------:R-:W-:Y:S01]  /*04e0*/  IMAD.MOV.U32 R6, RZ, RZ, RZ ;  /* 0x000000ffff067224 */ /* 0x000fe200078e00ff */
[----:B------:R-:W-:Y:S06]  /*04f0*/  @P5 BRA `(.L_x_7) ;  /* 0x0000000000045947 */ /* 0x000fec0003800000 */
[----:B------:R0:W5:Y:S02]  /*0500*/  LDG.E R6, desc[UR6][R2.64] ;  /* 0x0000000602067981 */ /* 0x000164000c1e1900 */
.L_x_7:
[----:B------:R-:W-:Y:S05]  /*0510*/  BSYNC.RECONVERGENT B1 ;  /* 0x0000000000017941 */ /* 0x000fea0003800200 */
.L_x_6:
[----:B0----5:R-:W-:-:S05]  /*0520*/  FADD R3, R9, R6 ;  /* 0x0000000609037221 */ /* 0x021fca0000000000 */
[----:B------:R1:W-:Y:S02]  /*0530*/  STG.E desc[UR6][R4.64], R3 ;  /* 0x0000000304007986 */ /* 0x0003e4000c101906 */
.L_x_5:
[----:B------:R-:W-:Y:S05]  /*0540*/  BSYNC.RECONVERGENT B0 ;  /* 0x0000000000007941 */ /* 0x000fea0003800200 */
.L_x_4:
[----:B------:R-:W-:Y:S05]  /*0550*/  @P5 EXIT ;  /* 0x000000000000594d */ /* 0x000fea0003800000 */
[----:B-1----:R-:W1:Y:S02]  /*0560*/  LDC.64 R2, c[0x0][0x388] ;  /* 0x0000e200ff027b82 */ /* 0x002e640000000a00 */
[----:B-1----:R-:W-:-:S05]  /*0570*/  IMAD.WIDE R2, R0, 0x4, R2 ;  /* 0x0000000400027825 */ /* 0x002fca00078e0202 */
[----:B------:R-:W-:Y:S01]  /*0580*/  STG.E desc[UR6][R2.64], R9 ;  /* 0x0000000902007986 */ /* 0x000fe2000c101906 */
[----:B------:R-:W-:Y:S05]  /*0590*/  EXIT ;  /* 0x000000000000794d */ /* 0x000fea0003800000 */
.L_x_3:
[----:B------:R-:W-:Y:S01]  /*05a0*/  HFMA2 R14, -RZ, RZ, 0, 0 ;  /* 0x00000000ff0e7431 */ /* 0x000fe200000001ff */
[----:B-1----:R-:W-:Y:S01]  /*05b0*/  MOV R12, R9 ;  /* 0x00000009000c7202 */ /* 0x002fe20000000f00 */
[----:B------:R-:W-:Y:S02]  /*05c0*/  IMAD.MOV.U32 R13, RZ, RZ, 0x1 ;  /* 0x00000001ff0d7424 */ /* 0x000fe400078e00ff */
[----:B------:R-:W-:-:S07]  /*05d0*/  IMAD.MOV.U32 R11, RZ, RZ, -0x1 ;  /* 0xffffffffff0b7424 */ /* 0x000fce00078e00ff */
[----:B0-----:R-:W-:Y:S05]  /*05e0*/  WARPSYNC.COLLECTIVE R11, `(.L_x_8) ;  /* 0x000000000b087348 */ /* 0x001fea0003c00000 */
[----:B------:R1:W2:Y:S02]  /*05f0*/  SHFL.UP P6, R8, R12, R13, R14 ;  /* 0x0400000d0c087389 */ /* 0x0002a400000c000e */
[----:B012---:R-:W-:Y:S05]  /*0600*/  ENDCOLLECTIVE ;  /* 0x000000000000791b */ /* 0x007fea0003800000 */
.L_x_8:
[----:B------:R-:W-:Y:S02]  /*0610*/  IMAD.MOV.U32 R13, RZ, RZ, 0x2 ;  /* 0x00000002ff0d7424 */ /* 0x000fe400078e00ff */
[----:B------:R-:W-:-:S05]  /*0620*/  @P4 FADD R9, R8, R9 ;  /* 0x0000000908094221 */ /* 0x000fca0000000000 */
[----:B------:R-:W-:-:S07]  /*0630*/  MOV R12, R9 ;  /* 0x00000009000c7202 */ /* 0x000fce0000000f00 */
[----:B------:R-:W-:Y:S05]  /*0640*/  WARPSYNC.COLLECTIVE R11, `(.L_x_9) ;  /* 0x000000000b087348 */ /* 0x000fea0003c00000 */
[----:B------:R0:W1:Y:S02]  /*0650*/  SHFL.UP P6, R8, R12, R13, R14 ;  /* 0x0400000d0c087389 */ /* 0x00006400000c000e */
[----:B01----:R-:W-:Y:S05]  /*0660*/  ENDCOLLECTIVE ;  /* 0x000000000000791b */ /* 0x003fea0003800000 */
.L_x_9:
[----:B------:R-:W-:Y:S02]  /*0670*/  IMAD.MOV.U32 R13, RZ, RZ, 0x4 ;  /* 0x00000004ff0d7424 */ /* 0x000fe400078e00ff */
[----:B------:R-:W-:-:S05]  /*0680*/  @P3 FADD R9, R9, R8 ;  /* 0x0000000809093221 */ /* 0x000fca0000000000 */
[----:B------:R-:W-:-:S07]  /*0690*/  MOV R12, R9 ;  /* 0x00000009000c7202 */ /* 0x000fce0000000f00 */
[----:B------:R-:W-:Y:S05]  /*06a0*/  WARPSYNC.COLLECTIVE R11, `(.L_x_10) ;  /* 0x000000000b087348 */ /* 0x000fea0003c00000 */
[----:B------:R0:W1:Y:S02]  /*06b0*/  SHFL.UP P6, R8, R12, R13, R14 ;  /* 0x0400000d0c087389 */ /* 0x00006400000c000e */
[----:B01----:R-:W-:Y:S05]  /*06c0*/  ENDCOLLECTIVE ;  /* 0x000000000000791b */ /* 0x003fea0003800000 */
.L_x_10:
[----:B------:R-:W-:Y:S02]  /*06d0*/  IMAD.MOV.U32 R13, RZ, RZ, 0x8 ;  /* 0x00000008ff0d7424 */ /* 0x000fe400078e00ff */
[----:B------:R-:W-:-:S05]  /*06e0*/  @P2 FADD R9, R9, R8 ;  /* 0x0000000809092221 */ /* 0x000fca0000000000 */
[----:B------:R-:W-:-:S07]  /*06f0*/  MOV R12, R9 ;  /* 0x00000009000c7202 */ /* 0x000fce0000000f00 */
[----:B------:R-:W-:Y:S05]  /*0700*/  WARPSYNC.COLLECTIVE R11, `(.L_x_11) ;  /* 0x000000000b087348 */ /* 0x000fea0003c00000 */
[----:B------:R0:W1:Y:S02]  /*0710*/  SHFL.UP P6, R8, R12, R13, R14 ;  /* 0x0400000d0c087389 */ /* 0x00006400000c000e */
[----:B01----:R-:W-:Y:S05]  /*0720*/  ENDCOLLECTIVE ;  /* 0x000000000000791b */ /* 0x003fea0003800000 */
.L_x_11:
[----:B------:R-:W-:Y:S02]  /*0730*/  IMAD.MOV.U32 R13, RZ, RZ, 0x10 ;  /* 0x00000010ff0d7424 */ /* 0x000fe400078e00ff */
[----:B------:R-:W-:-:S05]  /*0740*/  @P1 FADD R9, R9, R8 ;  /* 0x0000000809091221 */ /* 0x000fca0000000000 */
[----:B------:R-:W-:-:S07]  /*0750*/  MOV R12, R9 ;  /* 0x00000009000c7202 */ /* 0x000fce0000000f00 */
[----:B------:R-:W-:Y:S05]  /*0760*/  WARPSYNC.COLLECTIVE R11, `(.L_x_12) ;  /* 0x000000000b087348 */ /* 0x000fea0003c00000 */
[----:B------:R0:W1:Y:S02]  /*0770*/  SHFL.UP P6, R8, R12, R13, R14 ;  /* 0x0400000d0c087389 */ /* 0x00006400000c000e */
[----:B01----:R-:W-:Y:S05]  /*0780*/  ENDCOLLECTIVE ;  /* 0x000000000000791b */ /* 0x003fea0003800000 */
.L_x_12:
[----:B------:R-:W-:Y:S02]  /*0790*/  IMAD.MOV.U32 R13, RZ, RZ, 0x1 ;  /* 0x00000001ff0d7424 */ /* 0x000fe400078e00ff */
[----:B------:R-:W-:-:S05]  /*07a0*/  @P0 FADD R9, R9, R8 ;  /* 0x0000000809090221 */ /* 0x000fca0000000000 */
[----:B------:R-:W-:-:S07]  /*07b0*/  MOV R12, R9 ;  /* 0x00000009000c7202 */ /* 0x000fce0000000f00 */
[----:B------:R-:W-:Y:S05]  /*07c0*/  WARPSYNC.COLLECTIVE R11, `(.L_x_13) ;  /* 0x000000000b087348 */ /* 0x000fea0003c00000 */
[----:B------:R0:W1:Y:S02]  /*07d0*/  SHFL.UP P6, R8, R12, R13, R14 ;  /* 0x0400000d0c087389 */ /* 0x00006400000c000e */
[----:B01----:R-:W-:Y:S05]  /*07e0*/  ENDCOLLECTIVE ;  /* 0x000000000000791b */ /* 0x003fea0003800000 */
.L_x_13:
[----:B------:R-:W-:Y:S05]  /*07f0*/  BRA `(.L_x_14) ;  /* 0xfffffff800f47947 */ /* 0x000fea000383ffff */
.L_x_15:
        /* <DEDUP_REMOVED lines=16> */
.L_x_29:


//--------------------- .text._Z24warp_shuffle_scan_kernelPfS_i --------------------------
	.section	.text._Z24warp_shuffle_scan_kernelPfS_i,"ax",@progbits
	.align	128
        .global         _Z24warp_shuffle_scan_kernelPfS_i
        .type           _Z24warp_shuffle_scan_kernelPfS_i,@function
        .size           _Z24warp_shuffle_scan_kernelPfS_i,(.L_x_30 - _Z24warp_shuffle_scan_kernelPfS_i)
        .other          _Z24warp_shuffle_scan_kernelPfS_i,@"STO_CUDA_ENTRY STV_DEFAULT"
_Z24warp_shuffle_scan_kernelPfS_i:
.text._Z24warp_shuffle_scan_kernelPfS_i:
[----:B------:R-:W-:Y:S01]  /*0000*/  LDC R1, c[0x0][0x37c] ;  /* 0x0000df00ff017b82 */ /* 0x000fe20000000800 */
[----:B------:R-:W0:Y:S07]  /*0010*/  S2R R7, SR_TID.X ;  /* 0x0000000000077919 */ /* 0x000e2e0000002100 */
[----:B------:R-:W0:Y:S01]  /*0020*/  S2UR UR4, SR_CTAID.X ;  /* 0x00000000000479c3 */ /* 0x000e220000002500 */
[----:B------:R-:W1:Y:S01]  /*0030*/  LDCU UR5, c[0x0][0x390] ;  /* 0x00007200ff0577ac */ /* 0x000e620008000800 */
[----:B------:R-:W-:Y:S01]  /*0040*/  HFMA2 R8, -RZ, RZ, 0, 0 ;  /* 0x00000000ff087431 */ /* 0x000fe200000001ff */
[----:B------:R-:W2:Y:S05]  /*0050*/  LDCU.64 UR6, c[0x0][0x358] ;  /* 0x00006b00ff0677ac */ /* 0x000eaa0008000a00 */
[----:B------:R-:W0:Y:S02]  /*0060*/  LDC R6, c[0x0][0x360] ;  /* 0x0000d800ff067b82 */ /* 0x000e240000000800 */
[----:B0-----:R-:W-:-:S05]  /*0070*/  IMAD R0, R6, UR4, R7 ;  /* 0x0000000406007c24 */ /* 0x001fca000f8e0207 */
[----:B-1----:R-:W-:-:S13]  /*0080*/  ISETP.GE.AND P5, PT, R0, UR5, PT ;  /* 0x0000000500007c0c */ /* 0x002fda000bfa6270 */
[----:B------:R-:W0:Y:S02]  /*0090*/  @!P5 LDC.64 R2, c[0x0][0x380] ;  /* 0x0000e000ff02db82 */ /* 0x000e240000000a00 */
[----:B0-----:R-:W-:-:S05]  /*00a0*/  @!P5 IMAD.WIDE R2, R0, 0x4, R2 ;  /* 0x000000040002d825 */ /* 0x001fca00078e0202 */
[----:B--2---:R0:W2:Y:S01]  /*00b0*/  @!P5 LDG.E R8, desc[UR6][R2.64] ;  /* 0x000000060208d981 */ /* 0x0040a2000c1e1900 */
[----:B------:R-:W-:Y:S01]  /*00c0*/  LOP3.LUT R4, R7, 0x1f, RZ, 0xc0, !PT ;  /* 0x0000001f07047812 */ /* 0x000fe200078ec0ff */
[----:B------:R-:W1:Y:S01]  /*00d0*/  S2UR UR5, SR_CgaCtaId ;  /* 0x00000000000579c3 */ /* 0x000e620000008800 */
[----:B------:R-:W-:Y:S02]  /*00e0*/  UMOV UR4, 0x400 ;  /* 0x0000040000047882 */ /* 0x000fe40000000000 */
[C---:B------:R-:W-:Y:S02]  /*00f0*/  ISETP.NE.AND P4, PT, R4.reuse, RZ, PT ;  /* 0x000000ff0400720c */ /* 0x040fe40003f85270 */
[C---:B------:R-:W-:Y:S02]  /*0100*/  ISETP.GE.U32.AND P3, PT, R4.reuse, 0x2, PT ;  /* 0x000000020400780c */ /* 0x040fe40003f66070 */
[C---:B------:R-:W-:Y:S02]  /*0110*/  ISETP.GE.U32.AND P2, PT, R4.reuse, 0x4, PT ;  /* 0x000000040400780c */ /* 0x040fe40003f46070 */
[----:B------:R-:W-:-:S02]  /*0120*/  ISETP.GE.U32.AND P1, PT, R4, 0x8, PT ;  /* 0x000000080400780c */ /* 0x000fc40003f26070 */
[C---:B------:R-:W-:Y:S02]  /*0130*/  ISETP.GE.U32.AND P0, PT, R4.reuse, 0x10, PT ;  /* 0x000000100400780c */ /* 0x040fe40003f06070 */
[----:B------:R-:W-:Y:S02]  /*0140*/  ISETP.NE.AND P6, PT, R4, 0x1f, PT ;  /* 0x0000001f0400780c */ /* 0x000fe40003fc5270 */
[----:B0-----:R-:W-:-:S04]  /*0150*/  SHF.R.U32.HI R3, RZ, 0x3, R7 ;  /* 0x00000003ff037819 */ /* 0x001fc80000011607 */
[----:B------:R-:W-:Y:S01]  /*0160*/  LOP3.LUT R3, R3, 0x7c, RZ, 0xc0, !PT ;  /* 0x0000007c03037812 */ /* 0x000fe200078ec0ff */
[----:B-1----:R-:W-:Y:S01]  /*0170*/  ULEA UR4, UR5, UR4, 0x18 ;  /* 0x0000000405047291 */ /* 0x002fe2000f8ec0ff */
        /* <DEDUP_REMOVED lines=9> */
[----:B0-----:R-:W-:-:S05]  /*0210*/  @P0 FADD R8, R8, R2 ;  /* 0x0000000208080221 */ /* 0x001fca0000000000 */
[----:B------:R-:W0:Y:S04]  /*0220*/  SHFL.IDX PT, R10, R8, 0x1f, 0x1f ;  /* 0x03e01f00080a7f89 */ /* 0x000e2800000e0000 */
[----:B------:R-:W1:Y:S04]  /*0230*/  SHFL.UP PT, R2, R8, 0x1, RZ ;  /* 0x0420000008027989 */ /* 0x000e6800000e00ff */
[----:B0-----:R0:W-:Y:S01]  /*0240*/  @!P6 STS [R3+UR4], R10 ;  /* 0x0000000a0300e988 */ /* 0x0011e20008000804 */
[----:B------:R-:W-:Y:S01]  /*0250*/  BAR.SYNC.DEFER_BLOCKING 0x0 ;  /* 0x0000000000007b1d */ /* 0x000fe20000010000 */
[----:B------:R-:W-:-:S02]  /*0260*/  ISETP.GT.U32.AND P6, PT, R7, 0x1f, PT ;  /* 0x0000001f0700780c */ /* 0x000fc40003fc4070 */
[----:B-1----:R-:W-:-:S11]  /*0270*/  FSEL R9, R2, RZ, P4 ;  /* 0x000000ff02097208 */ /* 0x002fd60002000000 */
[----:B0-----:R-:W-:Y:S05]  /*0280*/  @P6 BRA `(.L_x_16) ;  /* 0x00000000005c6947 */ /* 0x001fea0003800000 */
[----:B------:R-:W-:Y:S01]  /*0290*/  IADD3 R2, PT, PT, R6, 0x1f, RZ ;  /* 0x0000001f06027810 */ /* 0x000fe20007ffe0ff */
[----:B------:R-:W-:Y:S01]  /*02a0*/  IMAD.MOV.U32 R5, RZ, RZ, RZ ;  /* 0x000000ffff057224 */ /* 0x000fe200078e00ff */
[----:B------:R-:W-:Y:S02]  /*02b0*/  UMOV UR5, 0xffffffff ;  /* 0xffffffff00057882 */ /* 0x000fe40000000000 */
[----:B------:R-:W-:-:S04]  /*02c0*/  SHF.R.U32.HI R2, RZ, 0x5, R2 ;  /* 0x00000005ff027819 */ /* 0x000fc80000011602 */
[C---:B------:R-:W-:Y:S02]  /*02d0*/  ISETP.GE.U32.AND P6, PT, R7.reuse, R2, PT ;  /* 0x000000020700720c */ /* 0x040fe40003fc6070 */
[----:B------:R-:W-:Y:S02]  /*02e0*/  LEA R2, R7, UR4, 0x2 ;  /* 0x0000000407027c11 */ /* 0x000fe4000f8e10ff */
        /* <DEDUP_REMOVED lines=14> */
.L_x_24:
[----:B------:R-:W-:Y:S02]  /*03d0*/  ISETP.NE.AND P0, PT, R10, RZ, PT ;  /* 0x000000ff0a00720c */ /* 0x000fe40003f05270 */
[----:B-12---:R-:W-:-:S11]  /*03e0*/  FSEL R5, R4, RZ, P4 ;  /* 0x000000ff04057208 */ /* 0x006fd60002000000 */
[----:B------:R1:W-:Y:S02]  /*03f0*/  @!P0 STS [R2], R5 ;  /* 0x0000000502008388 */ /* 0x0003e40000000800 */
.L_x_16:
[----:B------:R-:W-:Y:S05]  /*0400*/  WARPSYNC.ALL ;  /* 0x0000000000007948 */ /* 0x000fea0003800000 */
[----:B------:R-:W-:Y:S06]  /*0410*/  BAR.SYNC.DEFER_BLOCKING 0x0 ;  /* 0x0000000000007b1d */ /* 0x000fec0000010000 */
[----:B------:R2:W3:Y:S01]  /*0420*/  LDS R4, [R3+UR4] ;  /* 0x0000000403047984 */ /* 0x0004e20008000800 */
[----:B------:R-:W-:Y:S05]  /*0430*/  @P5 EXIT ;  /* 0x000000000000594d */ /* 0x000fea0003800000 */
[----:B012---:R-:W0:Y:S01]  /*0440*/  LDC.64 R2, c[0x0][0x388] ;  /* 0x0000e200ff027b82 */ /* 0x007e220000000a00 */
[----:B---3--:R-:W-:Y:S01]  /*0450*/  FADD R9, R9, R4 ;  /* 0x0000000409097221 */ /* 0x008fe20000000000 */
[----:B0-----:R-:W-:-:S05]  /*0460*/  IMAD.WIDE R2, R0, 0x4, R2 ;  /* 0x0000000400027825 */ /* 0x001fca00078e0202 */
[----:B------:R-:W-:Y:S01]  /*0470*/  STG.E desc[UR6][R2.64], R9 ;  /* 0x0000000902007986 */ /* 0x000fe2000c101906 */
[----:B------:R-:W-:Y:S05]  /*0480*/  EXIT ;  /* 0x000000000000794d */ /* 0x000fea0003800000 */
.L_x_17:
[----:B------:R-:W-:Y:S01]  /*0490*/  HFMA2 R11, -RZ, RZ, 0, 0 ;  /* 0x00000000ff0b7431 */ /* 0x000fe200000001ff */
[----:B-1----:R-:W-:Y:S01]  /*04a0*/  MOV R7, R5 ;  /* 0x0000000500077202 */ /* 0x002fe20000000f00 */
[----:B------:R-:W-:Y:S02]  /*04b0*/  IMAD.MOV.U32 R8, RZ, RZ, 0x1 ;  /* 0x00000001ff087424 */ /* 0x000fe400078e00ff */
[----:B------:R-:W-:-:S07]  /*04c0*/  IMAD.MOV.U32 R6, RZ, RZ, -0x1 ;  /* 0xffffffffff067424 */ /* 0x000fce00078e00ff */
[----:B0-----:R-:W-:Y:S05]  /*04d0*/  WARPSYNC.COLLECTIVE R6, `(.L_x_18) ;  /* 0x0000000006087348 */ /* 0x001fea0003c00000 */
[----:B------:R1:W2:Y:S02]  /*04e0*/  SHFL.UP P6, R4, R7, R8, R11 ;  /* 0x0400000807047389 */ /* 0x0002a400000c000b */
[----:B012---:R-:W-:Y:S05]  /*04f0*/  ENDCOLLECTIVE ;  /* 0x000000000000791b */ /* 0x007fea0003800000 */
.L_x_18:
[----:B------:R-:W-:Y:S02]  /*0500*/  IMAD.MOV.U32 R8, RZ, RZ, 0x2 ;  /* 0x00000002ff087424 */ /* 0x000fe400078e00ff */
[----:B------:R-:W-:-:S05]  /*0510*/  @P4 FADD R5, R4, R5 ;  /* 0x0000000504054221 */ /* 0x000fca0000000000 */
[----:B------:R-:W-:-:S07]  /*0520*/  MOV R7, R5 ;  /* 0x0000000500077202 */ /* 0x000fce0000000f00 */
[----:B------:R-:W-:Y:S05]  /*0530*/  WARPSYNC.COLLECTIVE R6, `(.L_x_19) ;  /* 0x0000000006087348 */ /* 0x000fea0003c00000 */
[----:B------:R0:W1:Y:S02]  /*0540*/  SHFL.UP P6, R4, R7, R8, R11 ;  /* 0x0400000807047389 */ /* 0x00006400000c000b */
[----:B01----:R-:W-:Y:S05]  /*0550*/  ENDCOLLECTIVE ;  /* 0x000000000000791b */ /* 0x003fea0003800000 */
.L_x_19:
[----:B------:R-:W-:Y:S02]  /*0560*/  IMAD.MOV.U32 R8, RZ, RZ, 0x4 ;  /* 0x00000004ff087424 */ /* 0x000fe400078e00ff */
[----:B------:R-:W-:-:S05]  /*0570*/  @P3 FADD R5, R5, R4 ;  /* 0x0000000405053221 */ /* 0x000fca0000000000 */
[----:B------:R-:W-:-:S07]  /*0580*/  MOV R7, R5 ;  /* 0x0000000500077202 */ /* 0x000fce0000000f00 */
[----:B------:R-:W-:Y:S05]  /*0590*/  WARPSYNC.COLLECTIVE R6, `(.L_x_20) ;  /* 0x0000000006087348 */ /* 0x000fea0003c00000 */
[----:B------:R0:W1:Y:S02]  /*05a0*/  SHFL.UP P6, R4, R7, R8, R11 ;  /* 0x0400000807047389 */ /* 0x00006400000c000b */
[----:B01----:R-:W-:Y:S05]  /*05b0*/  ENDCOLLECTIVE ;  /* 0x000000000000791b */ /* 0x003fea0003800000 */
.L_x_20:
[----:B------:R-:W-:Y:S02]  /*05c0*/  IMAD.MOV.U32 R8, RZ, RZ, 0x8 ;  /* 0x00000008ff087424 */ /* 0x000fe400078e00ff */
[----:B------:R-:W-:-:S05]  /*05d0*/  @P2 FADD R5, R5, R4 ;  /* 0x0000000405052221 */ /* 0x000fca0000000000 */
[----:B------:R-:W-:-:S07]  /*05e0*/  MOV R7, R5 ;  /* 0x0000000500077202 */ /* 0x000fce0000000f00 */
[----:B------:R-:W-:Y:S05]  /*05f0*/  WARPSYNC.COLLECTIVE R6, `(.L_x_21) ;  /* 0x0000000006087348 */ /* 0x000fea0003c00000 */
[----:B------:R0:W1:Y:S02]  /*0600*/  SHFL.UP P6, R4, R7, R8, R11 ;  /* 0x0400000807047389 */ /* 0x00006400000c000b */
[----:B01----:R-:W-:Y:S05]  /*0610*/  ENDCOLLECTIVE ;  /* 0x000000000000791b */ /* 0x003fea0003800000 */
.L_x_21:
[----:B------:R-:W-:Y:S02]  /*0620*/  IMAD.MOV.U32 R8, RZ, RZ, 0x10 ;  /* 0x00000010ff087424 */ /* 0x000fe400078e00ff */
[----:B------:R-:W-:-:S05]  /*0630*/  @P1 FADD R5, R5, R4 ;  /* 0x0000000405051221 */ /* 0x000fca0000000000 */
[----:B------:R-:W-:-:S07]  /*0640*/  MOV R7, R5 ;  /* 0x0000000500077202 */ /* 0x000fce0000000f00 */
[----:B------:R-:W-:Y:S05]  /*0650*/  WARPSYNC.COLLECTIVE R6, `(.L_x_22) ;  /* 0x0000000006087348 */ /* 0x000fea0003c00000 */
[----:B------:R0:W1:Y:S02]  /*0660*/  SHFL.UP P6, R4, R7, R8, R11 ;  /* 0x0400000807047389 */ /* 0x00006400000c000b */
[----:B01----:R-:W-:Y:S05]  /*0670*/  ENDCOLLECTIVE ;  /* 0x000000000000791b */ /* 0x003fea0003800000 */
.L_x_22:
[----:B------:R-:W-:Y:S02]  /*0680*/  IMAD.MOV.U32 R8, RZ, RZ, 0x1 ;  /* 0x00000001ff087424 */ /* 0x000fe400078e00ff */
[----:B------:R-:W-:-:S05]  /*0690*/  @P0 FADD R5, R5, R4 ;  /* 0x0000000405050221 */ /* 0x000fca0000000000 */
[----:B------:R-:W-:-:S07]  /*06a0*/  MOV R7, R5 ;  /* 0x0000000500077202 */ /* 0x000fce0000000f00 */
[----:B------:R-:W-:Y:S05]  /*06b0*/  WARPSYNC.COLLECTIVE R6, `(.L_x_23) ;  /* 0x0000000006087348 */ /* 0x000fea0003c00000 */
[----:B------:R0:W1:Y:S02]  /*06c0*/  SHFL.UP P6, R4, R7, R8, R11 ;  /* 0x0400000807047389 */ /* 0x00006400000c000b */
[----:B01----:R-:W-:Y:S05]  /*06d0*/  ENDCOLLECTIVE ;  /* 0x000000000000791b */ /* 0x003fea0003800000 */
.L_x_23:
[----:B------:R-:W-:Y:S05]  /*06e0*/  BRA `(.L_x_24) ;  /* 0xfffffffc00387947 */ /* 0x000fea000383ffff */
.L_x_25:
        /* <DEDUP_REMOVED lines=9> */
.L_x_30:


//--------------------- .text._Z30warp_shuffle_scan_kernel_smallPfS_i --------------------------
	.section	.text._Z30warp_shuffle_scan_kernel_smallPfS_i,"ax",@progbits
	.align	128
        .global         _Z30warp_shuffle_scan_kernel_smallPfS_i
        .type           _Z30warp_shuffle_scan_kernel_smallPfS_i,@function
        .size           _Z30warp_shuffle_scan_kernel_smallPfS_i,(.L_x_31 - _Z30warp_shuffle_scan_kernel_smallPfS_i)
        .other          _Z30warp_shuffle_scan_kernel_smallPfS_i,@"STO_CUDA_ENTRY STV_DEFAULT"
_Z30warp_shuffle_scan_kernel_smallPfS_i:
.text._Z30warp_shuffle_scan_kernel_smallPfS_i:
[----:B------:R-:W-:Y:S01]  /*0000*/  LDC R1, c[0x0][0x37c] ;  /* 0x0000df00ff017b82 */ /* 0x000fe20000000800 */
[----:B------:R-:W0:Y:S01]  /*0010*/  S2R R5, SR_TID.X ;  /* 0x0000000000057919 */ /* 0x000e220000002100 */
[----:B------:R-:W0:Y:S01]  /*0020*/  LDCU UR4, c[0x0][0x390] ;  /* 0x00007200ff0477ac */ /* 0x000e220008000800 */
[----:B------:R-:W-:Y:S01]  /*0030*/  HFMA2 R7, -RZ, RZ, 0, 0 ;  /* 0x00000000ff077431 */ /* 0x000fe200000001ff */
[----:B0-----:R-:W-:Y:S01]  /*0040*/  ISETP.GE.AND P1, PT, R5, UR4, PT ;  /* 0x0000000405007c0c */ /* 0x001fe2000bf26270 */
[----:B------:R-:W0:-:S12]  /*0050*/  LDCU.64 UR4, c[0x0][0x358] ;  /* 0x00006b00ff0477ac */ /* 0x000e180008000a00 */
[----:B------:R-:W1:Y:S02]  /*0060*/  @!P1 LDC.64 R2, c[0x0][0x380] ;  /* 0x0000e000ff029b82 */ /* 0x000e640000000a00 */
[----:B-1----:R-:W-:-:S05]  /*0070*/  @!P1 IMAD.WIDE.U32 R2, R5, 0x4, R2 ;  /* 0x0000000405029825 */ /* 0x002fca00078e0002 */
[----:B0-----:R-:W2:Y:S01]  /*0080*/  @!P1 LDG.E R7, desc[UR4][R2.64] ;  /* 0x0000000402079981 */ /* 0x001ea2000c1e1900 */
[----:B------:R-:W-:-:S04]  /*0090*/  LOP3.LUT P0, R0, R5, 0x1f, RZ, 0xc0, !PT ;  /* 0x0000001f05007812 */ /* 0x000fc8000780c0ff */
[----:B------:R-:W-:Y:S01]  /*00a0*/  ISETP.GE.U32.AND P2, PT, R0, 0x2, PT ;  /* 0x000000020000780c */ /* 0x000fe20003f46070 */
[----:B--2---:R-:W0:Y:S08]  /*00b0*/  SHFL.UP PT, R4, R7, 0x1, RZ ;  /* 0x0420000007047989 */ /* 0x004e3000000e00ff */
[----:B0-----:R-:W-:-:S05]  /*00c0*/  @P0 FADD R7, R4, R7 ;  /* 0x0000000704070221 */ /* 0x001fca0000000000 */
[----:B------:R-:W0:Y:S02]  /*00d0*/  SHFL.UP PT, R4, R7, 0x2, RZ ;  /* 0x0440000007047989 */ /* 0x000e2400000e00ff */
[----:B0-----:R-:W-:Y:S01]  /*00e0*/  @P2 FADD R7, R7, R4 ;  /* 0x0000000407072221 */ /* 0x001fe20000000000 */
[----:B------:R-:W-:-:S04]  /*00f0*/  ISETP.GE.U32.AND P2, PT, R0, 0x4, PT ;  /* 0x000000040000780c */ /* 0x000fc80003f46070 */
[----:B------:R-:W0:Y:S09]  /*0100*/  SHFL.UP PT, R4, R7, 0x4, RZ ;  /* 0x0480000007047989 */ /* 0x000e3200000e00ff */
[----:B0-----:R-:W-:Y:S01]  /*0110*/  @P2 FADD R7, R7, R4 ;  /* 0x0000000407072221 */ /* 0x001fe20000000000 */
[----:B------:R-:W-:-:S04]  /*0120*/  ISETP.GE.U32.AND P2, PT, R0, 0x8, PT ;  /* 0x000000080000780c */ /* 0x000fc80003f46070 */
[----:B------:R-:W0:Y:S09]  /*0130*/  SHFL.UP PT, R4, R7, 0x8, RZ ;  /* 0x0500000007047989 */ /* 0x000e3200000e00ff */
[----:B0-----:R-:W-:Y:S01]  /*0140*/  @P2 FADD R7, R7, R4 ;  /* 0x0000000407072221 */ /* 0x001fe20000000000 */
[----:B------:R-:W-:-:S04]  /*0150*/  ISETP.GE.U32.AND P2, PT, R0, 0x10, PT ;  /* 0x000000100000780c */ /* 0x000fc80003f46070 */
[----:B------:R-:W0:Y:S09]  /*0160*/  SHFL.UP PT, R2, R7, 0x10, RZ ;  /* 0x0600000007027989 */ /* 0x000e3200000e00ff */
[----:B0-----:R-:W-:-:S05]  /*0170*/  @P2 FADD R7, R7, R2 ;  /* 0x0000000207072221 */ /* 0x001fca0000000000 */
[----:B------:R0:W1:Y:S01]  /*0180*/  SHFL.UP PT, R0, R7, 0x1, RZ ;  /* 0x0420000007007989 */ /* 0x00006200000e00ff */
[----:B------:R-:W-:Y:S05]  /*0190*/  @P1 EXIT ;  /* 0x000000000000194d */ /* 0x000fea0003800000 */
[----:B------:R-:W2:Y:S01]  /*01a0*/  LDC.64 R2, c[0x0][0x388] ;  /* 0x0000e200ff027b82 */ /* 0x000ea20000000a00 */
[----:B01----:R-:W-:Y:S01]  /*01b0*/  FSEL R7, R0, RZ, P0 ;  /* 0x000000ff00077208 */ /* 0x003fe20000000000 */
[----:B--2---:R-:W-:-:S05]  /*01c0*/  IMAD.WIDE.U32 R2, R5, 0x4, R2 ;  /* 0x0000000405027825 */ /* 0x004fca00078e0002 */
[----:B------:R-:W-:Y:S01]  /*01d0*/  STG.E desc[UR4][R2.64], R7 ;  /* 0x0000000702007986 */ /* 0x000fe2000c101904 */
[----:B------:R-:W-:Y:S05]  /*01e0*/  EXIT ;  /* 0x000000000000794d */ /* 0x000fea0003800000 */
.L_x_26:
        /* <DEDUP_REMOVED lines=9> */
.L_x_31:


//--------------------- .nv.shared._Z13warmup_kernelPf --------------------------
	.section	.nv.shared._Z13warmup_kernelPf,"aw",@nobits
	.sectionflags	@""
	.align	16
	.zero		1024


//--------------------- .nv.shared.reserved.0     --------------------------
	.section	.nv.shared.reserved.0,"aw",@nobits
	.weak		__nv_reservedSMEM_offset_0_alias
	.size		__nv_reservedSMEM_offset_0_alias, 0, 64
	.other		__nv_reservedSMEM_offset_0_alias,@"STO_CUDA_RESERVED_SHARED STV_DEFAULT"
__nv_reservedSMEM_offset_0_alias:
	.zero		0
	.zero		64


//--------------------- .nv.shared._Z24add_block_offsets_kernelPfS_i --------------------------
	.section	.nv.shared._Z24add_block_offsets_kernelPfS_i,"aw",@nobits
	.sectionflags	@""
	.align	16
	.zero		1024


//--------------------- .nv.shared._Z30warp_shuffle_scan_large_kernelPfS_iS_ --------------------------
	.section	.nv.shared._Z30warp_shuffle_scan_large_kernelPfS_iS_,"aw",@nobits
	.sectionflags	@""
	.align	16
	.zero		1024


//--------------------- .nv.shared._Z24warp_shuffle_scan_kernelPfS_i --------------------------
	.section	.nv.shared._Z24warp_shuffle_scan_kernelPfS_i,"aw",@nobits
	.sectionflags	@""
	.align	16
	.zero		1024


//--------------------- .nv.shared._Z30warp_shuffle_scan_kernel_smallPfS_i --------------------------
	.section	.nv.shared._Z30warp_shuffle_scan_kernel_smallPfS_i,"aw",@nobits
	.sectionflags	@""
	.align	16
	.zero		1024


//--------------------- .nv.constant0._Z13warmup_kernelPf --------------------------
	.section	.nv.constant0._Z13warmup_kernelPf,"a",@progbits
	.sectionflags	@""
	.align	4
.nv.constant0._Z13warmup_kernelPf:
	.zero		904


//--------------------- .nv.constant0._Z24add_block_offsets_kernelPfS_i --------------------------
	.section	.nv.constant0._Z24add_block_offsets_kernelPfS_i,"a",@progbits
	.sectionflags	@""
	.align	4
.nv.constant0._Z24add_block_offsets_kernelPfS_i:
	.zero		916


//--------------------- .nv.constant0._Z30warp_shuffle_scan_large_kernelPfS_iS_ --------------------------
	.section	.nv.constant0._Z30warp_shuffle_scan_large_kernelPfS_iS_,"a",@progbits
	.sectionflags	@""
	.align	4
.nv.constant0._Z30warp_shuffle_scan_large_kernelPfS_iS_:
	.zero		928


//--------------------- .nv.constant0._Z24warp_shuffle_scan_kernelPfS_i --------------------------
	.section	.nv.constant0._Z24warp_shuffle_scan_kernelPfS_i,"a",@progbits
	.sectionflags	@""
	.align	4
.nv.constant0._Z24warp_shuffle_scan_kernelPfS_i:
	.zero		916


//--------------------- .nv.constant0._Z30warp_shuffle_scan_kernel_smallPfS_i --------------------------
	.section	.nv.constant0._Z30warp_shuffle_scan_kernel_smallPfS_i,"a",@progbits
	.sectionflags	@""
	.align	4
.nv.constant0._Z30warp_shuffle_scan_kernel_smallPfS_i:
	.zero		916


//--------------------- SYMBOLS --------------------------

	.type		.nv.reservedSmem.offset0,@object
	.size		.nv.reservedSmem.offset0,0x4
	.type		.nv.reservedSmem.cap,@object
	.size		.nv.reservedSmem.cap,0x4
